//
// Generated by NVIDIA NVVM Compiler
//
// Compiler Build ID: CL-36424714
// Cuda compilation tools, release 13.0, V13.0.88
// Based on NVVM 20.0.0
//

.version 9.0
.target sm_100
.address_size 64

	// .globl	_Z7histGPUPjS_
// _ZZ16histPvtSharedGPUPjS_E6hist_s has been demoted
// _ZZ35histPvtSharedContiguousPartitionGPUPjS_E6hist_s has been demoted
// _ZZ23histPvtSharedStridedGPUPjS_E6hist_s has been demoted

.visible .entry _Z7histGPUPjS_(
	.param .u64 .ptr .align 1 _Z7histGPUPjS__param_0,
	.param .u64 .ptr .align 1 _Z7histGPUPjS__param_1
)
{
	.reg .pred 	%p<3>;
	.reg .b16 	%rs<6>;
	.reg .b32 	%r<9>;
	.reg .b64 	%rd<9>;

	ld.param.u64 	%rd1, [_Z7histGPUPjS__param_0];
	ld.param.u64 	%rd2, [_Z7histGPUPjS__param_1];
	mov.u32 	%r3, %ctaid.x;
	mov.u32 	%r4, %ntid.x;
	mov.u32 	%r5, %tid.x;
	mad.lo.s32 	%r1, %r3, %r4, %r5;
	setp.gt.u32 	%p1, %r1, 33554431;
	@%p1 bra 	$L__BB0_3;
	cvta.to.global.u64 	%rd3, %rd1;
	mul.wide.u32 	%rd4, %r1, 4;
	add.s64 	%rd5, %rd3, %rd4;
	ld.global.u32 	%r2, [%rd5];
	add.s32 	%r6, %r2, -1;
	setp.gt.u32 	%p2, %r6, 99;
	@%p2 bra 	$L__BB0_3;
	cvt.u16.u32 	%rs1, %r2;
	add.s16 	%rs2, %rs1, -1;
	and.b16  	%rs3, %rs2, 255;
	mul.lo.s16 	%rs4, %rs3, 205;
	shr.u16 	%rs5, %rs4, 12;
	cvta.to.global.u64 	%rd6, %rd2;
	cvt.u32.u16 	%r7, %rs5;
	mul.wide.u32 	%rd7, %r7, 4;
	add.s64 	%rd8, %rd6, %rd7;
	atom.global.add.u32 	%r8, [%rd8], 1;
$L__BB0_3:
	ret;

}
	// .globl	_Z10histPvtGPUPjS_
.visible .entry _Z10histPvtGPUPjS_(
	.param .u64 .ptr .align 1 _Z10histPvtGPUPjS__param_0,
	.param .u64 .ptr .align 1 _Z10histPvtGPUPjS__param_1
)
{
	.reg .pred 	%p<7>;
	.reg .b16 	%rs<6>;
	.reg .b32 	%r<19>;
	.reg .b64 	%rd<17>;

	ld.param.u64 	%rd6, [_Z10histPvtGPUPjS__param_0];
	ld.param.u64 	%rd7, [_Z10histPvtGPUPjS__param_1];
	cvta.to.global.u64 	%rd1, %rd7;
	mov.u32 	%r1, %ctaid.x;
	mov.u32 	%r2, %ntid.x;
	mov.u32 	%r18, %tid.x;
	mad.lo.s32 	%r4, %r1, %r2, %r18;
	setp.gt.u32 	%p1, %r4, 33554431;
	@%p1 bra 	$L__BB1_3;
	cvta.to.global.u64 	%rd8, %rd6;
	mul.wide.u32 	%rd9, %r4, 4;
	add.s64 	%rd10, %rd8, %rd9;
	ld.global.u32 	%r5, [%rd10];
	add.s32 	%r12, %r5, -1;
	setp.gt.u32 	%p2, %r12, 99;
	@%p2 bra 	$L__BB1_3;
	cvt.u16.u32 	%rs1, %r5;
	add.s16 	%rs2, %rs1, -1;
	and.b16  	%rs3, %rs2, 255;
	mul.lo.s16 	%rs4, %rs3, 205;
	shr.u16 	%rs5, %rs4, 12;
	cvt.u32.u16 	%r13, %rs5;
	mad.lo.s32 	%r14, %r1, 5, %r13;
	mul.wide.u32 	%rd11, %r14, 4;
	add.s64 	%rd12, %rd1, %rd11;
	atom.global.add.u32 	%r15, [%rd12], 1;
$L__BB1_3:
	setp.eq.s32 	%p3, %r1, 0;
	@%p3 bra 	$L__BB1_9;
	bar.sync 	0;
	setp.gt.u32 	%p4, %r18, 4;
	@%p4 bra 	$L__BB1_9;
	mul.wide.u32 	%rd13, %r18, 4;
	add.s64 	%rd16, %rd1, %rd13;
	mul.wide.u32 	%rd3, %r2, 4;
	mad.lo.s32 	%r17, %r1, 5, %r18;
$L__BB1_6:
	mul.wide.u32 	%rd14, %r17, 4;
	add.s64 	%rd15, %rd1, %rd14;
	ld.global.u32 	%r9, [%rd15];
	setp.eq.s32 	%p5, %r9, 0;
	@%p5 bra 	$L__BB1_8;
	atom.global.add.u32 	%r16, [%rd16], %r9;
$L__BB1_8:
	add.s32 	%r18, %r18, %r2;
	add.s64 	%rd16, %rd16, %rd3;
	add.s32 	%r17, %r17, %r2;
	setp.lt.u32 	%p6, %r18, 5;
	@%p6 bra 	$L__BB1_6;
$L__BB1_9:
	ret;

}
	// .globl	_Z16histPvtSharedGPUPjS_
.visible .entry _Z16histPvtSharedGPUPjS_(
	.param .u64 .ptr .align 1 _Z16histPvtSharedGPUPjS__param_0,
	.param .u64 .ptr .align 1 _Z16histPvtSharedGPUPjS__param_1
)
{
	.reg .pred 	%p<7>;
	.reg .b16 	%rs<6>;
	.reg .b32 	%r<27>;
	.reg .b64 	%rd<13>;
	// demoted variable
	.shared .align 4 .b8 _ZZ16histPvtSharedGPUPjS_E6hist_s[20];
	ld.param.u64 	%rd5, [_Z16histPvtSharedGPUPjS__param_0];
	ld.param.u64 	%rd6, [_Z16histPvtSharedGPUPjS__param_1];
	mov.u32 	%r12, %ctaid.x;
	mov.u32 	%r1, %ntid.x;
	mov.u32 	%r26, %tid.x;
	mad.lo.s32 	%r3, %r12, %r1, %r26;
	setp.gt.u32 	%p1, %r26, 4;
	@%p1 bra 	$L__BB2_2;
	shl.b32 	%r13, %r26, 2;
	mov.u32 	%r14, _ZZ16histPvtSharedGPUPjS_E6hist_s;
	add.s32 	%r15, %r14, %r13;
	mov.b32 	%r16, 0;
	st.shared.u32 	[%r15], %r16;
$L__BB2_2:
	bar.sync 	0;
	setp.gt.u32 	%p2, %r3, 33554431;
	@%p2 bra 	$L__BB2_5;
	cvta.to.global.u64 	%rd7, %rd5;
	mul.wide.u32 	%rd8, %r3, 4;
	add.s64 	%rd9, %rd7, %rd8;
	ld.global.u32 	%r4, [%rd9];
	add.s32 	%r17, %r4, -1;
	setp.gt.u32 	%p3, %r17, 99;
	@%p3 bra 	$L__BB2_5;
	cvt.u16.u32 	%rs1, %r4;
	add.s16 	%rs2, %rs1, -1;
	and.b16  	%rs3, %rs2, 255;
	mul.lo.s16 	%rs4, %rs3, 205;
	shr.u16 	%rs5, %rs4, 12;
	mul.wide.u16 	%r18, %rs5, 4;
	mov.u32 	%r19, _ZZ16histPvtSharedGPUPjS_E6hist_s;
	add.s32 	%r20, %r19, %r18;
	atom.shared.add.u32 	%r21, [%r20], 1;
$L__BB2_5:
	setp.gt.u32 	%p4, %r26, 4;
	bar.sync 	0;
	@%p4 bra 	$L__BB2_10;
	mul.wide.u32 	%rd10, %r26, 4;
	cvta.to.global.u64 	%rd11, %rd6;
	add.s64 	%rd12, %rd11, %rd10;
	mul.wide.u32 	%rd2, %r1, 4;
	shl.b32 	%r22, %r26, 2;
	mov.u32 	%r23, _ZZ16histPvtSharedGPUPjS_E6hist_s;
	add.s32 	%r25, %r23, %r22;
	shl.b32 	%r6, %r1, 2;
$L__BB2_7:
	ld.shared.u32 	%r9, [%r25];
	setp.eq.s32 	%p5, %r9, 0;
	@%p5 bra 	$L__BB2_9;
	atom.global.add.u32 	%r24, [%rd12], %r9;
$L__BB2_9:
	add.s32 	%r26, %r26, %r1;
	add.s64 	%rd12, %rd12, %rd2;
	add.s32 	%r25, %r25, %r6;
	setp.lt.u32 	%p6, %r26, 5;
	@%p6 bra 	$L__BB2_7;
$L__BB2_10:
	ret;

}
	// .globl	_Z35histPvtSharedContiguousPartitionGPUPjS_
.visible .entry _Z35histPvtSharedContiguousPartitionGPUPjS_(
	.param .u64 .ptr .align 1 _Z35histPvtSharedContiguousPartitionGPUPjS__param_0,
	.param .u64 .ptr .align 1 _Z35histPvtSharedContiguousPartitionGPUPjS__param_1
)
{
	.reg .pred 	%p<11>;
	.reg .b16 	%rs<13>;
	.reg .b32 	%r<52>;
	.reg .b64 	%rd<17>;
	// demoted variable
	.shared .align 4 .b8 _ZZ35histPvtSharedContiguousPartitionGPUPjS_E6hist_s[20];
	ld.param.u64 	%rd8, [_Z35histPvtSharedContiguousPartitionGPUPjS__param_0];
	ld.param.u64 	%rd9, [_Z35histPvtSharedContiguousPartitionGPUPjS__param_1];
	mov.u32 	%r1, %ntid.x;
	mov.u32 	%r51, %tid.x;
	setp.gt.u32 	%p1, %r51, 4;
	@%p1 bra 	$L__BB3_2;
	shl.b32 	%r19, %r51, 2;
	mov.u32 	%r20, _ZZ35histPvtSharedContiguousPartitionGPUPjS_E6hist_s;
	add.s32 	%r21, %r20, %r19;
	mov.b32 	%r22, 0;
	st.shared.u32 	[%r21], %r22;
$L__BB3_2:
	bar.sync 	0;
	mov.u32 	%r23, %ctaid.x;
	mad.lo.s32 	%r24, %r23, %r1, %r51;
	shl.b32 	%r3, %r24, 5;
	add.s32 	%r25, %r3, 32;
	min.u32 	%r4, %r25, 33554432;
	setp.ge.u32 	%p2, %r3, %r4;
	@%p2 bra 	$L__BB3_13;
	sub.s32 	%r49, %r3, %r4;
	mul.wide.u32 	%rd10, %r3, 4;
	cvta.to.global.u64 	%rd11, %rd8;
	add.s64 	%rd12, %rd10, %rd11;
	add.s64 	%rd15, %rd12, 8;
$L__BB3_4:
	ld.global.u32 	%r26, [%rd15+-8];
	add.s32 	%r7, %r26, -1;
	setp.gt.u32 	%p3, %r7, 99;
	@%p3 bra 	$L__BB3_6;
	cvt.u16.u32 	%rs1, %r7;
	mul.lo.s16 	%rs2, %rs1, 205;
	shr.u16 	%rs3, %rs2, 12;
	mul.wide.u16 	%r27, %rs3, 4;
	mov.u32 	%r28, _ZZ35histPvtSharedContiguousPartitionGPUPjS_E6hist_s;
	add.s32 	%r29, %r28, %r27;
	atom.shared.add.u32 	%r30, [%r29], 1;
$L__BB3_6:
	ld.global.u32 	%r31, [%rd15+-4];
	add.s32 	%r8, %r31, -1;
	setp.gt.u32 	%p4, %r8, 99;
	@%p4 bra 	$L__BB3_8;
	cvt.u16.u32 	%rs4, %r8;
	mul.lo.s16 	%rs5, %rs4, 205;
	shr.u16 	%rs6, %rs5, 12;
	mul.wide.u16 	%r32, %rs6, 4;
	mov.u32 	%r33, _ZZ35histPvtSharedContiguousPartitionGPUPjS_E6hist_s;
	add.s32 	%r34, %r33, %r32;
	atom.shared.add.u32 	%r35, [%r34], 1;
$L__BB3_8:
	ld.global.u32 	%r36, [%rd15];
	add.s32 	%r9, %r36, -1;
	setp.gt.u32 	%p5, %r9, 99;
	@%p5 bra 	$L__BB3_10;
	cvt.u16.u32 	%rs7, %r9;
	mul.lo.s16 	%rs8, %rs7, 205;
	shr.u16 	%rs9, %rs8, 12;
	mul.wide.u16 	%r37, %rs9, 4;
	mov.u32 	%r38, _ZZ35histPvtSharedContiguousPartitionGPUPjS_E6hist_s;
	add.s32 	%r39, %r38, %r37;
	atom.shared.add.u32 	%r40, [%r39], 1;
$L__BB3_10:
	ld.global.u32 	%r41, [%rd15+4];
	add.s32 	%r10, %r41, -1;
	setp.gt.u32 	%p6, %r10, 99;
	@%p6 bra 	$L__BB3_12;
	cvt.u16.u32 	%rs10, %r10;
	mul.lo.s16 	%rs11, %rs10, 205;
	shr.u16 	%rs12, %rs11, 12;
	mul.wide.u16 	%r42, %rs12, 4;
	mov.u32 	%r43, _ZZ35histPvtSharedContiguousPartitionGPUPjS_E6hist_s;
	add.s32 	%r44, %r43, %r42;
	atom.shared.add.u32 	%r45, [%r44], 1;
$L__BB3_12:
	add.s32 	%r49, %r49, 4;
	add.s64 	%rd15, %rd15, 16;
	setp.ne.s32 	%p7, %r49, 0;
	@%p7 bra 	$L__BB3_4;
$L__BB3_13:
	setp.gt.u32 	%p8, %r51, 4;
	bar.sync 	0;
	@%p8 bra 	$L__BB3_18;
	mul.wide.u32 	%rd13, %r51, 4;
	cvta.to.global.u64 	%rd14, %rd9;
	add.s64 	%rd16, %rd14, %rd13;
	mul.wide.u32 	%rd5, %r1, 4;
	shl.b32 	%r46, %r51, 2;
	mov.u32 	%r47, _ZZ35histPvtSharedContiguousPartitionGPUPjS_E6hist_s;
	add.s32 	%r50, %r47, %r46;
	shl.b32 	%r13, %r1, 2;
$L__BB3_15:
	ld.shared.u32 	%r16, [%r50];
	setp.eq.s32 	%p9, %r16, 0;
	@%p9 bra 	$L__BB3_17;
	atom.global.add.u32 	%r48, [%rd16], %r16;
$L__BB3_17:
	add.s32 	%r51, %r51, %r1;
	add.s64 	%rd16, %rd16, %rd5;
	add.s32 	%r50, %r50, %r13;
	setp.lt.u32 	%p10, %r51, 5;
	@%p10 bra 	$L__BB3_15;
$L__BB3_18:
	ret;

}
	// .globl	_Z23histPvtSharedStridedGPUPjS_
.visible .entry _Z23histPvtSharedStridedGPUPjS_(
	.param .u64 .ptr .align 1 _Z23histPvtSharedStridedGPUPjS__param_0,
	.param .u64 .ptr .align 1 _Z23histPvtSharedStridedGPUPjS__param_1
)
{
	.reg .pred 	%p<8>;
	.reg .b16 	%rs<6>;
	.reg .b32 	%r<32>;
	.reg .b64 	%rd<13>;
	// demoted variable
	.shared .align 4 .b8 _ZZ23histPvtSharedStridedGPUPjS_E6hist_s[20];
	ld.param.u64 	%rd6, [_Z23histPvtSharedStridedGPUPjS__param_0];
	ld.param.u64 	%rd7, [_Z23histPvtSharedStridedGPUPjS__param_1];
	mov.u32 	%r15, %ctaid.x;
	mov.u32 	%r1, %ntid.x;
	mov.u32 	%r31, %tid.x;
	mad.lo.s32 	%r29, %r15, %r1, %r31;
	setp.gt.u32 	%p1, %r31, 4;
	@%p1 bra 	$L__BB4_2;
	shl.b32 	%r16, %r31, 2;
	mov.u32 	%r17, _ZZ23histPvtSharedStridedGPUPjS_E6hist_s;
	add.s32 	%r18, %r17, %r16;
	mov.b32 	%r19, 0;
	st.shared.u32 	[%r18], %r19;
$L__BB4_2:
	bar.sync 	0;
	setp.gt.u32 	%p2, %r29, 33554431;
	@%p2 bra 	$L__BB4_7;
	mov.u32 	%r20, %nctaid.x;
	mul.lo.s32 	%r4, %r1, %r20;
	cvta.to.global.u64 	%rd1, %rd6;
	mov.u32 	%r23, _ZZ23histPvtSharedStridedGPUPjS_E6hist_s;
$L__BB4_4:
	mul.wide.u32 	%rd8, %r29, 4;
	add.s64 	%rd9, %rd1, %rd8;
	ld.global.u32 	%r6, [%rd9];
	add.s32 	%r21, %r6, -1;
	setp.gt.u32 	%p3, %r21, 99;
	@%p3 bra 	$L__BB4_6;
	cvt.u16.u32 	%rs1, %r6;
	add.s16 	%rs2, %rs1, -1;
	and.b16  	%rs3, %rs2, 255;
	mul.lo.s16 	%rs4, %rs3, 205;
	shr.u16 	%rs5, %rs4, 12;
	mul.wide.u16 	%r22, %rs5, 4;
	add.s32 	%r24, %r23, %r22;
	atom.shared.add.u32 	%r25, [%r24], 1;
$L__BB4_6:
	add.s32 	%r29, %r29, %r4;
	setp.lt.u32 	%p4, %r29, 33554432;
	@%p4 bra 	$L__BB4_4;
$L__BB4_7:
	setp.gt.u32 	%p5, %r31, 4;
	bar.sync 	0;
	@%p5 bra 	$L__BB4_12;
	mul.wide.u32 	%rd10, %r31, 4;
	cvta.to.global.u64 	%rd11, %rd7;
	add.s64 	%rd12, %rd11, %rd10;
	mul.wide.u32 	%rd3, %r1, 4;
	shl.b32 	%r26, %r31, 2;
	mov.u32 	%r27, _ZZ23histPvtSharedStridedGPUPjS_E6hist_s;
	add.s32 	%r30, %r27, %r26;
	shl.b32 	%r9, %r1, 2;
$L__BB4_9:
	ld.shared.u32 	%r12, [%r30];
	setp.eq.s32 	%p6, %r12, 0;
	@%p6 bra 	$L__BB4_11;
	atom.global.add.u32 	%r28, [%rd12], %r12;
$L__BB4_11:
	add.s32 	%r31, %r31, %r1;
	add.s64 	%rd12, %rd12, %rd3;
	add.s32 	%r30, %r30, %r9;
	setp.lt.u32 	%p7, %r31, 5;
	@%p7 bra 	$L__BB4_9;
$L__BB4_12:
	ret;

}
	// .globl	_Z6verifyPjS_S_S_S_S_S_
.visible .entry _Z6verifyPjS_S_S_S_S_S_(
	.param .u64 .ptr .align 1 _Z6verifyPjS_S_S_S_S_S__param_0,
	.param .u64 .ptr .align 1 _Z6verifyPjS_S_S_S_S_S__param_1,
	.param .u64 .ptr .align 1 _Z6verifyPjS_S_S_S_S_S__param_2,
	.param .u64 .ptr .align 1 _Z6verifyPjS_S_S_S_S_S__param_3,
	.param .u64 .ptr .align 1 _Z6verifyPjS_S_S_S_S_S__param_4,
	.param .u64 .ptr .align 1 _Z6verifyPjS_S_S_S_S_S__param_5,
	.param .u64 .ptr .align 1 _Z6verifyPjS_S_S_S_S_S__param_6
)
{
	.reg .pred 	%p<7>;
	.reg .b32 	%r<12>;
	.reg .b64 	%rd<26>;

	ld.param.u64 	%rd1, [_Z6verifyPjS_S_S_S_S_S__param_0];
	ld.param.u64 	%rd2, [_Z6verifyPjS_S_S_S_S_S__param_1];
	ld.param.u64 	%rd3, [_Z6verifyPjS_S_S_S_S_S__param_2];
	ld.param.u64 	%rd4, [_Z6verifyPjS_S_S_S_S_S__param_3];
	ld.param.u64 	%rd5, [_Z6verifyPjS_S_S_S_S_S__param_4];
	ld.param.u64 	%rd6, [_Z6verifyPjS_S_S_S_S_S__param_5];
	ld.param.u64 	%rd7, [_Z6verifyPjS_S_S_S_S_S__param_6];
	mov.u32 	%r3, %ctaid.x;
	mov.u32 	%r4, %ntid.x;
	mov.u32 	%r5, %tid.x;
	mad.lo.s32 	%r1, %r3, %r4, %r5;
	setp.gt.u32 	%p1, %r1, 4;
	@%p1 bra 	$L__BB5_7;
	cvta.to.global.u64 	%rd8, %rd2;
	cvta.to.global.u64 	%rd9, %rd1;
	mul.wide.u32 	%rd10, %r1, 4;
	add.s64 	%rd11, %rd9, %rd10;
	ld.global.u32 	%r2, [%rd11];
	add.s64 	%rd12, %rd8, %rd10;
	ld.global.u32 	%r6, [%rd12];
	setp.ne.s32 	%p2, %r2, %r6;
	@%p2 bra 	$L__BB5_6;
	cvta.to.global.u64 	%rd13, %rd3;
	add.s64 	%rd15, %rd13, %rd10;
	ld.global.u32 	%r7, [%rd15];
	setp.ne.s32 	%p3, %r2, %r7;
	@%p3 bra 	$L__BB5_6;
	cvta.to.global.u64 	%rd16, %rd4;
	add.s64 	%rd18, %rd16, %rd10;
	ld.global.u32 	%r8, [%rd18];
	setp.ne.s32 	%p4, %r2, %r8;
	@%p4 bra 	$L__BB5_6;
	cvta.to.global.u64 	%rd19, %rd5;
	add.s64 	%rd21, %rd19, %rd10;
	ld.global.u32 	%r9, [%rd21];
	setp.ne.s32 	%p5, %r2, %r9;
	@%p5 bra 	$L__BB5_6;
	cvta.to.global.u64 	%rd22, %rd6;
	add.s64 	%rd24, %rd22, %rd10;
	ld.global.u32 	%r10, [%rd24];
	setp.eq.s32 	%p6, %r2, %r10;
	@%p6 bra 	$L__BB5_7;
$L__BB5_6:
	cvta.to.global.u64 	%rd25, %rd7;
	atom.global.add.u32 	%r11, [%rd25], 1;
$L__BB5_7:
	ret;

}


// ===== COMPILED SASS (sm_100) =====

	.target	sm_100

	.elftype	@"ET_EXEC"


//--------------------- .note.nv.tkinfo           --------------------------
	.section	.note.nv.tkinfo,"",@"SHT_NOTE"
	.sectionflags	@"SHF_NOTE_NV_TKINFO"
	.tkinfo
        /*0018*/ 	.word	0x00000002
        /*0030*/ 	.string	""
        /*0030*/ 	.string	"ptxas"
        /*0030*/ 	.string	"Cuda compilation tools, release 13.0, V13.0.88"
        /*0030*/ 	.string	"Build cuda_13.0.r13.0/compiler.36424714_0"
        /*0030*/ 	.string	"-arch sm_100 -m 64 "



//--------------------- .note.nv.cuinfo           --------------------------
	.section	.note.nv.cuinfo,"",@"SHT_NOTE"
	.sectionflags	@"SHF_NOTE_NV_CUINFO"
        /*0018*/ 	.short	0x0002
        /*001a*/ 	.short	0x0064
        /*001c*/ 	.short	0x0082
	.zero		2


//--------------------- .nv.info                  --------------------------
	.section	.nv.info,"",@"SHT_CUDA_INFO"
	.align	4


	//----- nvinfo : EIATTR_REGCOUNT
	.align		4
        /*0000*/ 	.byte	0x04, 0x2f
        /*0002*/ 	.short	(.L_1 - .L_0)
	.align		4
.L_0:
        /*0004*/ 	.word	index@(_Z7histGPUPjS_)
        /*0008*/ 	.word	0x0000000a


	//----- nvinfo : EIATTR_FRAME_SIZE
	.align		4
.L_1:
        /*000c*/ 	.byte	0x04, 0x11
        /*000e*/ 	.short	(.L_3 - .L_2)
	.align		4
.L_2:
        /*0010*/ 	.word	index@(_Z7histGPUPjS_)
        /*0014*/ 	.word	0x00000000


	//----- nvinfo : EIATTR_REGCOUNT
	.align		4
.L_3:
        /*0018*/ 	.byte	0x04, 0x2f
        /*001a*/ 	.short	(.L_5 - .L_4)
	.align		4
.L_4:
        /*001c*/ 	.word	index@(_Z10histPvtGPUPjS_)
        /*0020*/ 	.word	0x0000000e


	//----- nvinfo : EIATTR_FRAME_SIZE
	.align		4
.L_5:
        /*0024*/ 	.byte	0x04, 0x11
        /*0026*/ 	.short	(.L_7 - .L_6)
	.align		4
.L_6:
        /*0028*/ 	.word	index@(_Z10histPvtGPUPjS_)
        /*002c*/ 	.word	0x00000000


	//----- nvinfo : EIATTR_REGCOUNT
	.align		4
.L_7:
        /*0030*/ 	.byte	0x04, 0x2f
        /*0032*/ 	.short	(.L_9 - .L_8)
	.align		4
.L_8:
        /*0034*/ 	.word	index@(_Z16histPvtSharedGPUPjS_)
        /*0038*/ 	.word	0x0000000a


	//----- nvinfo : EIATTR_FRAME_SIZE
	.align		4
.L_9:
        /*003c*/ 	.byte	0x04, 0x11
        /*003e*/ 	.short	(.L_11 - .L_10)
	.align		4
.L_10:
        /*0040*/ 	.word	index@(_Z16histPvtSharedGPUPjS_)
        /*0044*/ 	.word	0x00000000


	//----- nvinfo : EIATTR_REGCOUNT
	.align		4
.L_11:
        /*0048*/ 	.byte	0x04, 0x2f
        /*004a*/ 	.short	(.L_13 - .L_12)
	.align		4
.L_12:
        /*004c*/ 	.word	index@(_Z35histPvtSharedContiguousPartitionGPUPjS_)
        /*0050*/ 	.word	0x0000000e


	//----- nvinfo : EIATTR_FRAME_SIZE
	.align		4
.L_13:
        /*0054*/ 	.byte	0x04, 0x11
        /*0056*/ 	.short	(.L_15 - .L_14)
	.align		4
.L_14:
        /*0058*/ 	.word	index@(_Z35histPvtSharedContiguousPartitionGPUPjS_)
        /*005c*/ 	.word	0x00000000


	//----- nvinfo : EIATTR_REGCOUNT
	.align		4
.L_15:
        /*0060*/ 	.byte	0x04, 0x2f
        /*0062*/ 	.short	(.L_17 - .L_16)
	.align		4
.L_16:
        /*0064*/ 	.word	index@(_Z23histPvtSharedStridedGPUPjS_)
        /*0068*/ 	.word	0x0000000e


	//----- nvinfo : EIATTR_FRAME_SIZE
	.align		4
.L_17:
        /*006c*/ 	.byte	0x04, 0x11
        /*006e*/ 	.short	(.L_19 - .L_18)
	.align		4
.L_18:
        /*0070*/ 	.word	index@(_Z23histPvtSharedStridedGPUPjS_)
        /*0074*/ 	.word	0x00000000


	//----- nvinfo : EIATTR_REGCOUNT
	.align		4
.L_19:
        /*0078*/ 	.byte	0x04, 0x2f
        /*007a*/ 	.short	(.L_21 - .L_20)
	.align		4
.L_20:
        /*007c*/ 	.word	index@(_Z6verifyPjS_S_S_S_S_S_)
        /*0080*/ 	.word	0x0000000a


	//----- nvinfo : EIATTR_FRAME_SIZE
	.align		4
.L_21:
        /*0084*/ 	.byte	0x04, 0x11
        /*0086*/ 	.short	(.L_23 - .L_22)
	.align		4
.L_22:
        /*0088*/ 	.word	index@(_Z6verifyPjS_S_S_S_S_S_)
        /*008c*/ 	.word	0x00000000


	//----- nvinfo : EIATTR_MIN_STACK_SIZE
	.align		4
.L_23:
        /*0090*/ 	.byte	0x04, 0x12
        /*0092*/ 	.short	(.L_25 - .L_24)
	.align		4
.L_24:
        /*0094*/ 	.word	index@(_Z6verifyPjS_S_S_S_S_S_)
        /*0098*/ 	.word	0x00000000


	//----- nvinfo : EIATTR_MIN_STACK_SIZE
	.align		4
.L_25:
        /*009c*/ 	.byte	0x04, 0x12
        /*009e*/ 	.short	(.L_27 - .L_26)
	.align		4
.L_26:
        /*00a0*/ 	.word	index@(_Z23histPvtSharedStridedGPUPjS_)
        /*00a4*/ 	.word	0x00000000


	//----- nvinfo : EIATTR_MIN_STACK_SIZE
	.align		4
.L_27:
        /*00a8*/ 	.byte	0x04, 0x12
        /*00aa*/ 	.short	(.L_29 - .L_28)
	.align		4
.L_28:
        /*00ac*/ 	.word	index@(_Z35histPvtSharedContiguousPartitionGPUPjS_)
        /*00b0*/ 	.word	0x00000000


	//----- nvinfo : EIATTR_MIN_STACK_SIZE
	.align		4
.L_29:
        /*00b4*/ 	.byte	0x04, 0x12
        /*00b6*/ 	.short	(.L_31 - .L_30)
	.align		4
.L_30:
        /*00b8*/ 	.word	index@(_Z16histPvtSharedGPUPjS_)
        /*00bc*/ 	.word	0x00000000


	//----- nvinfo : EIATTR_MIN_STACK_SIZE
	.align		4
.L_31:
        /*00c0*/ 	.byte	0x04, 0x12
        /*00c2*/ 	.short	(.L_33 - .L_32)
	.align		4
.L_32:
        /*00c4*/ 	.word	index@(_Z10histPvtGPUPjS_)
        /*00c8*/ 	.word	0x00000000


	//----- nvinfo : EIATTR_MIN_STACK_SIZE
	.align		4
.L_33:
        /*00cc*/ 	.byte	0x04, 0x12
        /*00ce*/ 	.short	(.L_35 - .L_34)
	.align		4
.L_34:
        /*00d0*/ 	.word	index@(_Z7histGPUPjS_)
        /*00d4*/ 	.word	0x00000000
.L_35:


//--------------------- .nv.compat                --------------------------
	.section	.nv.compat,"",@"SHT_CUDA_COMPAT_INFO"
	.align	4
        /*0000*/ 	.byte	0x02, 0x09, 0x00, 0x00, 0x02, 0x02, 0x01, 0x00, 0x02, 0x05, 0x05, 0x00, 0x03, 0x07, 0x01, 0x01
        /*0010*/ 	.byte	0x02, 0x03, 0x00, 0x00, 0x02, 0x06, 0x01, 0x00, 0x04, 0x0b, 0x08, 0x00, 0x09, 0x00, 0x00, 0x00
        /*0020*/ 	.byte	0x00, 0x00, 0x00, 0x00


//--------------------- .nv.info._Z6verifyPjS_S_S_S_S_S_ --------------------------
	.section	.nv.info._Z6verifyPjS_S_S_S_S_S_,"",@"SHT_CUDA_INFO"
	.sectionflags	@""
	.align	4


	//----- nvinfo : EIATTR_CUDA_API_VERSION
	.align		4
        /*0000*/ 	.byte	0x04, 0x37
        /*0002*/ 	.short	(.L_37 - .L_36)
.L_36:
        /*0004*/ 	.word	0x00000082


	//----- nvinfo : EIATTR_KPARAM_INFO
	.align		4
.L_37:
        /*0008*/ 	.byte	0x04, 0x17
        /*000a*/ 	.short	(.L_39 - .L_38)
.L_38:
        /*000c*/ 	.word	0x00000000
        /*0010*/ 	.short	0x0006
        /*0012*/ 	.short	0x0030
        /*0014*/ 	.byte	0x00, 0xf5, 0x21, 0x00


	//----- nvinfo : EIATTR_KPARAM_INFO
	.align		4
.L_39:
        /*0018*/ 	.byte	0x04, 0x17
        /*001a*/ 	.short	(.L_41 - .L_40)
.L_40:
        /*001c*/ 	.word	0x00000000
        /*0020*/ 	.short	0x0005
        /*0022*/ 	.short	0x0028
        /*0024*/ 	.byte	0x00, 0xf5, 0x21, 0x00


	//----- nvinfo : EIATTR_KPARAM_INFO
	.align		4
.L_41:
        /*0028*/ 	.byte	0x04, 0x17
        /*002a*/ 	.short	(.L_43 - .L_42)
.L_42:
        /*002c*/ 	.word	0x00000000
        /*0030*/ 	.short	0x0004
        /*0032*/ 	.short	0x0020
        /*0034*/ 	.byte	0x00, 0xf5, 0x21, 0x00


	//----- nvinfo : EIATTR_KPARAM_INFO
	.align		4
.L_43:
        /*0038*/ 	.byte	0x04, 0x17
        /*003a*/ 	.short	(.L_45 - .L_44)
.L_44:
        /*003c*/ 	.word	0x00000000
        /*0040*/ 	.short	0x0003
        /*0042*/ 	.short	0x0018
        /*0044*/ 	.byte	0x00, 0xf5, 0x21, 0x00


	//----- nvinfo : EIATTR_KPARAM_INFO
	.align		4
.L_45:
        /*0048*/ 	.byte	0x04, 0x17
        /*004a*/ 	.short	(.L_47 - .L_46)
.L_46:
        /*004c*/ 	.word	0x00000000
        /*0050*/ 	.short	0x0002
        /*0052*/ 	.short	0x0010
        /*0054*/ 	.byte	0x00, 0xf5, 0x21, 0x00


	//----- nvinfo : EIATTR_KPARAM_INFO
	.align		4
.L_47:
        /*0058*/ 	.byte	0x04, 0x17
        /*005a*/ 	.short	(.L_49 - .L_48)
.L_48:
        /*005c*/ 	.word	0x00000000
        /*0060*/ 	.short	0x0001
        /*0062*/ 	.short	0x0008
        /*0064*/ 	.byte	0x00, 0xf5, 0x21, 0x00


	//----- nvinfo : EIATTR_KPARAM_INFO
	.align		4
.L_49:
        /*0068*/ 	.byte	0x04, 0x17
        /*006a*/ 	.short	(.L_51 - .L_50)
.L_50:
        /*006c*/ 	.word	0x00000000
        /*0070*/ 	.short	0x0000
        /*0072*/ 	.short	0x0000
        /*0074*/ 	.byte	0x00, 0xf5, 0x21, 0x00


	//----- nvinfo : EIATTR_SPARSE_MMA_MASK
	.align		4
.L_51:
        /*0078*/ 	.byte	0x03, 0x50
        /*007a*/ 	.short	0x0000


	//----- nvinfo : EIATTR_MAXREG_COUNT
	.align		4
        /*007c*/ 	.byte	0x03, 0x1b
        /*007e*/ 	.short	0x00ff


	//----- nvinfo : EIATTR_MERCURY_ISA_VERSION
	.align		4
        /*0080*/ 	.byte	0x03, 0x5f
        /*0082*/ 	.short	0x0101


	//----- nvinfo : EIATTR_INT_WARP_WIDE_INSTR_OFFSETS
	.align		4
        /*0084*/ 	.byte	0x04, 0x31
        /*0086*/ 	.short	(.L_53 - .L_52)


	//   ....[0]....
.L_52:
        /*0088*/ 	.word	0x00000280


	//----- nvinfo : EIATTR_VRC_CTA_INIT_COUNT
	.align		4
.L_53:
        /*008c*/ 	.byte	0x02, 0x4a
	.zero		1
	.zero		1


	//----- nvinfo : EIATTR_EXIT_INSTR_OFFSETS
	.align		4
        /*0090*/ 	.byte	0x04, 0x1c
        /*0092*/ 	.short	(.L_55 - .L_54)


	//   ....[0]....
.L_54:
        /*0094*/ 	.word	0x00000060


	//   ....[1]....
        /*0098*/ 	.word	0x00000240


	//   ....[2]....
        /*009c*/ 	.word	0x000002d0


	//----- nvinfo : EIATTR_CRS_STACK_SIZE
	.align		4
.L_55:
        /*00a0*/ 	.byte	0x04, 0x1e
        /*00a2*/ 	.short	(.L_57 - .L_56)
.L_56:
        /*00a4*/ 	.word	0x00000000


	//----- nvinfo : EIATTR_CBANK_PARAM_SIZE
	.align		4
.L_57:
        /*00a8*/ 	.byte	0x03, 0x19
        /*00aa*/ 	.short	0x0038


	//----- nvinfo : EIATTR_PARAM_CBANK
	.align		4
        /*00ac*/ 	.byte	0x04, 0x0a
        /*00ae*/ 	.short	(.L_59 - .L_58)
	.align		4
.L_58:
        /*00b0*/ 	.word	index@(.nv.constant0._Z6verifyPjS_S_S_S_S_S_)
        /*00b4*/ 	.short	0x0380
        /*00b6*/ 	.short	0x0038


	//----- nvinfo : EIATTR_SW_WAR
	.align		4
.L_59:
        /*00b8*/ 	.byte	0x04, 0x36
        /*00ba*/ 	.short	(.L_61 - .L_60)
.L_60:
        /*00bc*/ 	.word	0x00000008
.L_61:


//--------------------- .nv.info._Z23histPvtSharedStridedGPUPjS_ --------------------------
	.section	.nv.info._Z23histPvtSharedStridedGPUPjS_,"",@"SHT_CUDA_INFO"
	.sectionflags	@""
	.align	4


	//----- nvinfo : EIATTR_CUDA_API_VERSION
	.align		4
        /*0000*/ 	.byte	0x04, 0x37
        /*0002*/ 	.short	(.L_63 - .L_62)
.L_62:
        /*0004*/ 	.word	0x00000082


	//----- nvinfo : EIATTR_KPARAM_INFO
	.align		4
.L_63:
        /*0008*/ 	.byte	0x04, 0x17
        /*000a*/ 	.short	(.L_65 - .L_64)
.L_64:
        /*000c*/ 	.word	0x00000000
        /*0010*/ 	.short	0x0001
        /*0012*/ 	.short	0x0008
        /*0014*/ 	.byte	0x00, 0xf5, 0x21, 0x00


	//----- nvinfo : EIATTR_KPARAM_INFO
	.align		4
.L_65:
        /*0018*/ 	.byte	0x04, 0x17
        /*001a*/ 	.short	(.L_67 - .L_66)
.L_66:
        /*001c*/ 	.word	0x00000000
        /*0020*/ 	.short	0x0000
        /*0022*/ 	.short	0x0000
        /*0024*/ 	.byte	0x00, 0xf5, 0x21, 0x00


	//----- nvinfo : EIATTR_SPARSE_MMA_MASK
	.align		4
.L_67:
        /*0028*/ 	.byte	0x03, 0x50
        /*002a*/ 	.short	0x0000


	//----- nvinfo : EIATTR_MAXREG_COUNT
	.align		4
        /*002c*/ 	.byte	0x03, 0x1b
        /*002e*/ 	.short	0x00ff


	//----- nvinfo : EIATTR_NUM_BARRIERS
	.align		4
        /*0030*/ 	.byte	0x02, 0x4c
        /*0032*/ 	.byte	0x01
	.zero		1


	//----- nvinfo : EIATTR_MERCURY_ISA_VERSION
	.align		4
        /*0034*/ 	.byte	0x03, 0x5f
        /*0036*/ 	.short	0x0101


	//----- nvinfo : EIATTR_VRC_CTA_INIT_COUNT
	.align		4
        /*0038*/ 	.byte	0x02, 0x4a
	.zero		1
	.zero		1


	//----- nvinfo : EIATTR_EXIT_INSTR_OFFSETS
	.align		4
        /*003c*/ 	.byte	0x04, 0x1c
        /*003e*/ 	.short	(.L_69 - .L_68)


	//   ....[0]....
.L_68:
        /*0040*/ 	.word	0x00000280


	//   ....[1]....
        /*0044*/ 	.word	0x000003a0


	//----- nvinfo : EIATTR_CRS_STACK_SIZE
	.align		4
.L_69:
        /*0048*/ 	.byte	0x04, 0x1e
        /*004a*/ 	.short	(.L_71 - .L_70)
.L_70:
        /*004c*/ 	.word	0x00000000


	//----- nvinfo : EIATTR_CBANK_PARAM_SIZE
	.align		4
.L_71:
        /*0050*/ 	.byte	0x03, 0x19
        /*0052*/ 	.short	0x0010


	//----- nvinfo : EIATTR_PARAM_CBANK
	.align		4
        /*0054*/ 	.byte	0x04, 0x0a
        /*0056*/ 	.short	(.L_73 - .L_72)
	.align		4
.L_72:
        /*0058*/ 	.word	index@(.nv.constant0._Z23histPvtSharedStridedGPUPjS_)
        /*005c*/ 	.short	0x0380
        /*005e*/ 	.short	0x0010


	//----- nvinfo : EIATTR_SW_WAR
	.align		4
.L_73:
        /*0060*/ 	.byte	0x04, 0x36
        /*0062*/ 	.short	(.L_75 - .L_74)
.L_74:
        /*0064*/ 	.word	0x00000008
.L_75:


//--------------------- .nv.info._Z35histPvtSharedContiguousPartitionGPUPjS_ --------------------------
	.section	.nv.info._Z35histPvtSharedContiguousPartitionGPUPjS_,"",@"SHT_CUDA_INFO"
	.sectionflags	@""
	.align	4


	//----- nvinfo : EIATTR_CUDA_API_VERSION
	.align		4
        /*0000*/ 	.byte	0x04, 0x37
        /*0002*/ 	.short	(.L_77 - .L_76)
.L_76:
        /*0004*/ 	.word	0x00000082


	//----- nvinfo : EIATTR_KPARAM_INFO
	.align		4
.L_77:
        /*0008*/ 	.byte	0x04, 0x17
        /*000a*/ 	.short	(.L_79 - .L_78)
.L_78:
        /*000c*/ 	.word	0x00000000
        /*0010*/ 	.short	0x0001
        /*0012*/ 	.short	0x0008
        /*0014*/ 	.byte	0x00, 0xf5, 0x21, 0x00


	//----- nvinfo : EIATTR_KPARAM_INFO
	.align		4
.L_79:
        /*0018*/ 	.byte	0x04, 0x17
        /*001a*/ 	.short	(.L_81 - .L_80)
.L_80:
        /*001c*/ 	.word	0x00000000
        /*0020*/ 	.short	0x0000
        /*0022*/ 	.short	0x0000
        /*0024*/ 	.byte	0x00, 0xf5, 0x21, 0x00


	//----- nvinfo : EIATTR_SPARSE_MMA_MASK
	.align		4
.L_81:
        /*0028*/ 	.byte	0x03, 0x50
        /*002a*/ 	.short	0x0000


	//----- nvinfo : EIATTR_MAXREG_COUNT
	.align		4
        /*002c*/ 	.byte	0x03, 0x1b
        /*002e*/ 	.short	0x00ff


	//----- nvinfo : EIATTR_NUM_BARRIERS
	.align		4
        /*0030*/ 	.byte	0x02, 0x4c
        /*0032*/ 	.byte	0x01
	.zero		1


	//----- nvinfo : EIATTR_MERCURY_ISA_VERSION
	.align		4
        /*0034*/ 	.byte	0x03, 0x5f
        /*0036*/ 	.short	0x0101


	//----- nvinfo : EIATTR_VRC_CTA_INIT_COUNT
	.align		4
        /*0038*/ 	.byte	0x02, 0x4a
	.zero		1
	.zero		1


	//----- nvinfo : EIATTR_EXIT_INSTR_OFFSETS
	.align		4
        /*003c*/ 	.byte	0x04, 0x1c
        /*003e*/ 	.short	(.L_83 - .L_82)


	//   ....[0]....
.L_82:
        /*0040*/ 	.word	0x00000600


	//   ....[1]....
        /*0044*/ 	.word	0x00000720


	//----- nvinfo : EIATTR_CRS_STACK_SIZE
	.align		4
.L_83:
        /*0048*/ 	.byte	0x04, 0x1e
        /*004a*/ 	.short	(.L_85 - .L_84)
.L_84:
        /*004c*/ 	.word	0x00000000


	//----- nvinfo : EIATTR_CBANK_PARAM_SIZE
	.align		4
.L_85:
        /*0050*/ 	.byte	0x03, 0x19
        /*0052*/ 	.short	0x0010


	//----- nvinfo : EIATTR_PARAM_CBANK
	.align		4
        /*0054*/ 	.byte	0x04, 0x0a
        /*0056*/ 	.short	(.L_87 - .L_86)
	.align		4
.L_86:
        /*0058*/ 	.word	index@(.nv.constant0._Z35histPvtSharedContiguousPartitionGPUPjS_)
        /*005c*/ 	.short	0x0380
        /*005e*/ 	.short	0x0010


	//----- nvinfo : EIATTR_SW_WAR
	.align		4
.L_87:
        /*0060*/ 	.byte	0x04, 0x36
        /*0062*/ 	.short	(.L_89 - .L_88)
.L_88:
        /*0064*/ 	.word	0x00000008
.L_89:


//--------------------- .nv.info._Z16histPvtSharedGPUPjS_ --------------------------
	.section	.nv.info._Z16histPvtSharedGPUPjS_,"",@"SHT_CUDA_INFO"
	.sectionflags	@""
	.align	4


	//----- nvinfo : EIATTR_CUDA_API_VERSION
	.align		4
        /*0000*/ 	.byte	0x04, 0x37
        /*0002*/ 	.short	(.L_91 - .L_90)
.L_90:
        /*0004*/ 	.word	0x00000082


	//----- nvinfo : EIATTR_KPARAM_INFO
	.align		4
.L_91:
        /*0008*/ 	.byte	0x04, 0x17
        /*000a*/ 	.short	(.L_93 - .L_92)
.L_92:
        /*000c*/ 	.word	0x00000000
        /*0010*/ 	.short	0x0001
        /*0012*/ 	.short	0x0008
        /*0014*/ 	.byte	0x00, 0xf5, 0x21, 0x00


	//----- nvinfo : EIATTR_KPARAM_INFO
	.align		4
.L_93:
        /*0018*/ 	.byte	0x04, 0x17
        /*001a*/ 	.short	(.L_95 - .L_94)
.L_94:
        /*001c*/ 	.word	0x00000000
        /*0020*/ 	.short	0x0000
        /*0022*/ 	.short	0x0000
        /*0024*/ 	.byte	0x00, 0xf5, 0x21, 0x00


	//----- nvinfo : EIATTR_SPARSE_MMA_MASK
	.align		4
.L_95:
        /*0028*/ 	.byte	0x03, 0x50
        /*002a*/ 	.short	0x0000


	//----- nvinfo : EIATTR_MAXREG_COUNT
	.align		4
        /*002c*/ 	.byte	0x03, 0x1b
        /*002e*/ 	.short	0x00ff


	//----- nvinfo : EIATTR_NUM_BARRIERS
	.align		4
        /*0030*/ 	.byte	0x02, 0x4c
        /*0032*/ 	.byte	0x01
	.zero		1


	//----- nvinfo : EIATTR_MERCURY_ISA_VERSION
	.align		4
        /*0034*/ 	.byte	0x03, 0x5f
        /*0036*/ 	.short	0x0101


	//----- nvinfo : EIATTR_VRC_CTA_INIT_COUNT
	.align		4
        /*0038*/ 	.byte	0x02, 0x4a
	.zero		1
	.zero		1


	//----- nvinfo : EIATTR_EXIT_INSTR_OFFSETS
	.align		4
        /*003c*/ 	.byte	0x04, 0x1c
        /*003e*/ 	.short	(.L_97 - .L_96)


	//   ....[0]....
.L_96:
        /*0040*/ 	.word	0x00000210


	//   ....[1]....
        /*0044*/ 	.word	0x00000330


	//----- nvinfo : EIATTR_CRS_STACK_SIZE
	.align		4
.L_97:
        /*0048*/ 	.byte	0x04, 0x1e
        /*004a*/ 	.short	(.L_99 - .L_98)
.L_98:
        /*004c*/ 	.word	0x00000000


	//----- nvinfo : EIATTR_CBANK_PARAM_SIZE
	.align		4
.L_99:
        /*0050*/ 	.byte	0x03, 0x19
        /*0052*/ 	.short	0x0010


	//----- nvinfo : EIATTR_PARAM_CBANK
	.align		4
        /*0054*/ 	.byte	0x04, 0x0a
        /*0056*/ 	.short	(.L_101 - .L_100)
	.align		4
.L_100:
        /*0058*/ 	.word	index@(.nv.constant0._Z16histPvtSharedGPUPjS_)
        /*005c*/ 	.short	0x0380
        /*005e*/ 	.short	0x0010


	//----- nvinfo : EIATTR_SW_WAR
	.align		4
.L_101:
        /*0060*/ 	.byte	0x04, 0x36
        /*0062*/ 	.short	(.L_103 - .L_102)
.L_102:
        /*0064*/ 	.word	0x00000008
.L_103:


//--------------------- .nv.info._Z10histPvtGPUPjS_ --------------------------
	.section	.nv.info._Z10histPvtGPUPjS_,"",@"SHT_CUDA_INFO"
	.sectionflags	@""
	.align	4


	//----- nvinfo : EIATTR_CUDA_API_VERSION
	.align		4
        /*0000*/ 	.byte	0x04, 0x37
        /*0002*/ 	.short	(.L_105 - .L_104)
.L_104:
        /*0004*/ 	.word	0x00000082


	//----- nvinfo : EIATTR_KPARAM_INFO
	.align		4
.L_105:
        /*0008*/ 	.byte	0x04, 0x17
        /*000a*/ 	.short	(.L_107 - .L_106)
.L_106:
        /*000c*/ 	.word	0x00000000
        /*0010*/ 	.short	0x0001
        /*0012*/ 	.short	0x0008
        /*0014*/ 	.byte	0x00, 0xf5, 0x21, 0x00


	//----- nvinfo : EIATTR_KPARAM_INFO
	.align		4
.L_107:
        /*0018*/ 	.byte	0x04, 0x17
        /*001a*/ 	.short	(.L_109 - .L_108)
.L_108:
        /*001c*/ 	.word	0x00000000
        /*0020*/ 	.short	0x0000
        /*0022*/ 	.short	0x0000
        /*0024*/ 	.byte	0x00, 0xf5, 0x21, 0x00


	//----- nvinfo : EIATTR_SPARSE_MMA_MASK
	.align		4
.L_109:
        /*0028*/ 	.byte	0x03, 0x50
        /*002a*/ 	.short	0x0000


	//----- nvinfo : EIATTR_MAXREG_COUNT
	.align		4
        /*002c*/ 	.byte	0x03, 0x1b
        /*002e*/ 	.short	0x00ff


	//----- nvinfo : EIATTR_NUM_BARRIERS
	.align		4
        /*0030*/ 	.byte	0x02, 0x4c
        /*0032*/ 	.byte	0x01
	.zero		1


	//----- nvinfo : EIATTR_MERCURY_ISA_VERSION
	.align		4
        /*0034*/ 	.byte	0x03, 0x5f
        /*0036*/ 	.short	0x0101


	//----- nvinfo : EIATTR_VRC_CTA_INIT_COUNT
	.align		4
        /*0038*/ 	.byte	0x02, 0x4a
	.zero		1
	.zero		1


	//----- nvinfo : EIATTR_EXIT_INSTR_OFFSETS
	.align		4
        /*003c*/ 	.byte	0x04, 0x1c
        /*003e*/ 	.short	(.L_111 - .L_110)


	//   ....[0]....
.L_110:
        /*0040*/ 	.word	0x00000190


	//   ....[1]....
        /*0044*/ 	.word	0x000001c0


	//   ....[2]....
        /*0048*/ 	.word	0x000002d0


	//----- nvinfo : EIATTR_CRS_STACK_SIZE
	.align		4
.L_111:
        /*004c*/ 	.byte	0x04, 0x1e
        /*004e*/ 	.short	(.L_113 - .L_112)
.L_112:
        /*0050*/ 	.word	0x00000000


	//----- nvinfo : EIATTR_CBANK_PARAM_SIZE
	.align		4
.L_113:
        /*0054*/ 	.byte	0x03, 0x19
        /*0056*/ 	.short	0x0010


	//----- nvinfo : EIATTR_PARAM_CBANK
	.align		4
        /*0058*/ 	.byte	0x04, 0x0a
        /*005a*/ 	.short	(.L_115 - .L_114)
	.align		4
.L_114:
        /*005c*/ 	.word	index@(.nv.constant0._Z10histPvtGPUPjS_)
        /*0060*/ 	.short	0x0380
        /*0062*/ 	.short	0x0010


	//----- nvinfo : EIATTR_SW_WAR
	.align		4
.L_115:
        /*0064*/ 	.byte	0x04, 0x36
        /*0066*/ 	.short	(.L_117 - .L_116)
.L_116:
        /*0068*/ 	.word	0x00000008
.L_117:


//--------------------- .nv.info._Z7histGPUPjS_   --------------------------
	.section	.nv.info._Z7histGPUPjS_,"",@"SHT_CUDA_INFO"
	.sectionflags	@""
	.align	4


	//----- nvinfo : EIATTR_CUDA_API_VERSION
	.align		4
        /*0000*/ 	.byte	0x04, 0x37
        /*0002*/ 	.short	(.L_119 - .L_118)
.L_118:
        /*0004*/ 	.word	0x00000082


	//----- nvinfo : EIATTR_KPARAM_INFO
	.align		4
.L_119:
        /*0008*/ 	.byte	0x04, 0x17
        /*000a*/ 	.short	(.L_121 - .L_120)
.L_120:
        /*000c*/ 	.word	0x00000000
        /*0010*/ 	.short	0x0001
        /*0012*/ 	.short	0x0008
        /*0014*/ 	.byte	0x00, 0xf5, 0x21, 0x00


	//----- nvinfo : EIATTR_KPARAM_INFO
	.align		4
.L_121:
        /*0018*/ 	.byte	0x04, 0x17
        /*001a*/ 	.short	(.L_123 - .L_122)
.L_122:
        /*001c*/ 	.word	0x00000000
        /*0020*/ 	.short	0x0000
        /*0022*/ 	.short	0x0000
        /*0024*/ 	.byte	0x00, 0xf5, 0x21, 0x00


	//----- nvinfo : EIATTR_SPARSE_MMA_MASK
	.align		4
.L_123:
        /*0028*/ 	.byte	0x03, 0x50
        /*002a*/ 	.short	0x0000


	//----- nvinfo : EIATTR_MAXREG_COUNT
	.align		4
        /*002c*/ 	.byte	0x03, 0x1b
        /*002e*/ 	.short	0x00ff


	//----- nvinfo : EIATTR_MERCURY_ISA_VERSION
	.align		4
        /*0030*/ 	.byte	0x03, 0x5f
        /*0032*/ 	.short	0x0101


	//----- nvinfo : EIATTR_VRC_CTA_INIT_COUNT
	.align		4
        /*0034*/ 	.byte	0x02, 0x4a
	.zero		1
	.zero		1


	//----- nvinfo : EIATTR_EXIT_INSTR_OFFSETS
	.align		4
        /*0038*/ 	.byte	0x04, 0x1c
        /*003a*/ 	.short	(.L_125 - .L_124)


	//   ....[0]....
.L_124:
        /*003c*/ 	.word	0x00000060


	//   ....[1]....
        /*0040*/ 	.word	0x000000d0


	//   ....[2]....
        /*0044*/ 	.word	0x00000150


	//----- nvinfo : EIATTR_CBANK_PARAM_SIZE
	.align		4
.L_125:
        /*0048*/ 	.byte	0x03, 0x19
        /*004a*/ 	.short	0x0010


	//----- nvinfo : EIATTR_PARAM_CBANK
	.align		4
        /*004c*/ 	.byte	0x04, 0x0a
        /*004e*/ 	.short	(.L_127 - .L_126)
	.align		4
.L_126:
        /*0050*/ 	.word	index@(.nv.constant0._Z7histGPUPjS_)
        /*0054*/ 	.short	0x0380
        /*0056*/ 	.short	0x0010


	//----- nvinfo : EIATTR_SW_WAR
	.align		4
.L_127:
        /*0058*/ 	.byte	0x04, 0x36
        /*005a*/ 	.short	(.L_129 - .L_128)
.L_128:
        /*005c*/ 	.word	0x00000008
.L_129:


//--------------------- .nv.callgraph             --------------------------
	.section	.nv.callgraph,"",@"SHT_CUDA_CALLGRAPH"
	.align	4
	.sectionentsize	8
	.align		4
        /*0000*/ 	.word	0x00000000
	.align		4
        /*0004*/ 	.word	0xffffffff
	.align		4
        /*0008*/ 	.word	0x00000000
	.align		4
        /*000c*/ 	.word	0xfffffffe
	.align		4
        /*0010*/ 	.word	0x00000000
	.align		4
        /*0014*/ 	.word	0xfffffffd
	.align		4
        /*0018*/ 	.word	0x00000000
	.align		4
        /*001c*/ 	.word	0xfffffffc


//--------------------- .text._Z6verifyPjS_S_S_S_S_S_ --------------------------
	.section	.text._Z6verifyPjS_S_S_S_S_S_,"ax",@progbits
	.align	128
        .global         _Z6verifyPjS_S_S_S_S_S_
        .type           _Z6verifyPjS_S_S_S_S_S_,@function
        .size           _Z6verifyPjS_S_S_S_S_S_,(.L_x_40 - _Z6verifyPjS_S_S_S_S_S_)
        .other          _Z6verifyPjS_S_S_S_S_S_,@"STO_CUDA_ENTRY STV_DEFAULT"
_Z6verifyPjS_S_S_S_S_S_:
.text._Z6verifyPjS_S_S_S_S_S_:
[----:B------:R-:W-:Y:S01]  /*0000*/  LDC R1, c[0x0][0x37c] ;  /* 0x0000df00ff017b82 */ /* 0x000fe20000000800 */
[----:B------:R-:W0:Y:S07]  /*0010*/  S2R R0, SR_TID.X ;  /* 0x0000000000007919 */ /* 0x000e2e0000002100 */
[----:B------:R-:W0:Y:S08]  /*0020*/  S2UR UR4, SR_CTAID.X ;  /* 0x00000000000479c3 */ /* 0x000e300000002500 */
[----:B------:R-:W0:Y:S02]  /*0030*/  LDC R7, c[0x0][0x360] ;  /* 0x0000d800ff077b82 */ /* 0x000e240000000800 */
[----:B0-----:R-:W-:-:S05]  /*0040*/  IMAD R7, R7, UR4, R0 ;  /* 0x0000000407077c24 */ /* 0x001fca000f8e0200 */
[----:B------:R-:W-:-:S13]  /*0050*/  ISETP.GT.U32.AND P0, PT, R7, 0x4, PT ;  /* 0x000000040700780c */ /* 0x000fda0003f04070 */
[----:B------:R-:W-:Y:S05]  /*0060*/  @P0 EXIT ;  /* 0x000000000000094d */ /* 0x000fea0003800000 */
[----:B------:R-:W0:Y:S01]  /*0070*/  LDC.64 R4, c[0x0][0x388] ;  /* 0x0000e200ff047b82 */ /* 0x000e220000000a00 */
[----:B------:R-:W1:Y:S07]  /*0080*/  LDCU.64 UR4, c[0x0][0x358] ;  /* 0x00006b00ff0477ac */ /* 0x000e6e0008000a00 */
[----:B------:R-:W2:Y:S01]  /*0090*/  LDC.64 R2, c[0x0][0x380] ;  /* 0x0000e000ff027b82 */ /* 0x000ea20000000a00 */
[----:B0-----:R-:W-:-:S06]  /*00a0*/  IMAD.WIDE.U32 R4, R7, 0x4, R4 ;  /* 0x0000000407047825 */ /* 0x001fcc00078e0004 */
[----:B-1----:R-:W3:Y:S01]  /*00b0*/  LDG.E R5, desc[UR4][R4.64] ;  /* 0x0000000404057981 */ /* 0x002ee2000c1e1900 */
[----:B--2---:R-:W-:-:S05]  /*00c0*/  IMAD.WIDE.U32 R2, R7, 0x4, R2 ;  /* 0x0000000407027825 */ /* 0x004fca00078e0002 */
[----:B------:R-:W3:Y:S01]  /*00d0*/  LDG.E R0, desc[UR4][R2.64] ;  /* 0x0000000402007981 */ /* 0x000ee2000c1e1900 */
[----:B------:R-:W-:Y:S01]  /*00e0*/  BSSY.RECONVERGENT B0, `(.L_x_0) ;  /* 0x0000017000007945 */ /* 0x000fe20003800200 */
[----:B---3--:R-:W-:-:S13]  /*00f0*/  ISETP.NE.AND P0, PT, R0, R5, PT ;  /* 0x000000050000720c */ /* 0x008fda0003f05270 */
[----:B------:R-:W-:Y:S05]  /*0100*/  @P0 BRA `(.L_x_1) ;  /* 0x0000000000500947 */ /* 0x000fea0003800000 */
[----:B------:R-:W0:Y:S02]  /*0110*/  LDC.64 R2, c[0x0][0x390] ;  /* 0x0000e400ff027b82 */ /* 0x000e240000000a00 */
[----:B0-----:R-:W-:-:S06]  /*0120*/  IMAD.WIDE.U32 R2, R7, 0x4, R2 ;  /* 0x0000000407027825 */ /* 0x001fcc00078e0002 */
[----:B------:R-:W2:Y:S02]  /*0130*/  LDG.E R3, desc[UR4][R2.64] ;  /* 0x0000000402037981 */ /* 0x000ea4000c1e1900 */
[----:B--2---:R-:W-:-:S13]  /*0140*/  ISETP.NE.AND P0, PT, R0, R3, PT ;  /* 0x000000030000720c */ /* 0x004fda0003f05270 */
        /* <DEDUP_REMOVED lines=15> */
[----:B------:R-:W-:Y:S05]  /*0240*/  @!P0 EXIT ;  /* 0x000000000000894d */ /* 0x000fea0003800000 */
.L_x_1:
[----:B------:R-:W-:Y:S05]  /*0250*/  BSYNC.RECONVERGENT B0 ;  /* 0x0000000000007941 */ /* 0x000fea0003800200 */
.L_x_0:
[----:B------:R-:W0:Y:S01]  /*0260*/  S2R R0, SR_LANEID ;  /* 0x0000000000007919 */ /* 0x000e220000000000 */
[----:B------:R-:W1:Y:S01]  /*0270*/  LDC.64 R2, c[0x0][0x3b0] ;  /* 0x0000ec00ff027b82 */ /* 0x000e620000000a00 */
[----:B------:R-:W-:Y:S02]  /*0280*/  VOTEU.ANY UR6, UPT, PT ;  /* 0x0000000000067886 */ /* 0x000fe400038e0100 */
[----:B------:R-:W-:Y:S02]  /*0290*/  UFLO.U32 UR7, UR6 ;  /* 0x00000006000772bd */ /* 0x000fe400080e0000 */
[----:B------:R-:W1:Y:S04]  /*02a0*/  POPC R5, UR6 ;  /* 0x0000000600057d09 */ /* 0x000e680008000000 */
[----:B0-----:R-:W-:-:S13]  /*02b0*/  ISETP.EQ.U32.AND P0, PT, R0, UR7, PT ;  /* 0x0000000700007c0c */ /* 0x001fda000bf02070 */
[----:B-1----:R-:W-:Y:S01]  /*02c0*/  @P0 REDG.E.ADD.STRONG.GPU desc[UR4][R2.64], R5 ;  /* 0x000000050200098e */ /* 0x002fe2000c12e104 */
[----:B------:R-:W-:Y:S05]  /*02d0*/  EXIT ;  /* 0x000000000000794d */ /* 0x000fea0003800000 */
.L_x_2:
[----:B------:R-:W-:-:S00]  /*02e0*/  BRA `(.L_x_2) ;  /* 0xfffffffc00fc7947 */ /* 0x000fc0000383ffff */
[----:B------:R-:W-:-:S00]  /*02f0*/  NOP ;  /* 0x0000000000007918 */ /* 0x000fc00000000000 */
        /* <DEDUP_REMOVED lines=8> */
.L_x_40:


//--------------------- .text._Z23histPvtSharedStridedGPUPjS_ --------------------------
	.section	.text._Z23histPvtSharedStridedGPUPjS_,"ax",@progbits
	.align	128
        .global         _Z23histPvtSharedStridedGPUPjS_
        .type           _Z23histPvtSharedStridedGPUPjS_,@function
        .size           _Z23histPvtSharedStridedGPUPjS_,(.L_x_41 - _Z23histPvtSharedStridedGPUPjS_)
        .other          _Z23histPvtSharedStridedGPUPjS_,@"STO_CUDA_ENTRY STV_DEFAULT"
_Z23histPvtSharedStridedGPUPjS_:
.text._Z23histPvtSharedStridedGPUPjS_:
[----:B------:R-:W-:Y:S01]  /*0000*/  LDC R1, c[0x0][0x37c] ;  /* 0x0000df00ff017b82 */ /* 0x000fe20000000800 */
[----:B------:R-:W0:Y:S07]  /*0010*/  S2R R7, SR_TID.X ;  /* 0x0000000000077919 */ /* 0x000e2e0000002100 */
[----:B------:R-:W1:Y:S01]  /*0020*/  S2UR UR4, SR_CTAID.X ;  /* 0x00000000000479c3 */ /* 0x000e620000002500 */
[----:B------:R-:W2:Y:S01]  /*0030*/  LDCU.64 UR6, c[0x0][0x358] ;  /* 0x00006b00ff0677ac */ /* 0x000ea20008000a00 */
[----:B------:R-:W-:Y:S06]  /*0040*/  BSSY.RECONVERGENT B0, `(.L_x_3) ;  /* 0x0000021000007945 */ /* 0x000fec0003800200 */
[----:B------:R-:W1:Y:S01]  /*0050*/  LDC R8, c[0x0][0x360] ;  /* 0x0000d800ff087b82 */ /* 0x000e620000000800 */
[----:B0-----:R-:W-:Y:S01]  /*0060*/  ISETP.GT.U32.AND P0, PT, R7, 0x4, PT ;  /* 0x000000040700780c */ /* 0x001fe20003f04070 */
[----:B-1----:R-:W-:-:S12]  /*0070*/  IMAD R9, R8, UR4, R7 ;  /* 0x0000000408097c24 */ /* 0x002fd8000f8e0207 */
[----:B------:R-:W0:Y:S01]  /*0080*/  @!P0 S2R R3, SR_CgaCtaId ;  /* 0x0000000000038919 */ /* 0x000e220000008800 */
[----:B------:R-:W-:-:S04]  /*0090*/  @!P0 MOV R0, 0x400 ;  /* 0x0000040000008802 */ /* 0x000fc80000000f00 */
[----:B0-----:R-:W-:-:S05]  /*00a0*/  @!P0 LEA R0, R3, R0, 0x18 ;  /* 0x0000000003008211 */ /* 0x001fca00078ec0ff */
[----:B------:R-:W-:-:S05]  /*00b0*/  @!P0 IMAD R0, R7, 0x4, R0 ;  /* 0x0000000407008824 */ /* 0x000fca00078e0200 */
[----:B------:R0:W-:Y:S01]  /*00c0*/  @!P0 STS [R0], RZ ;  /* 0x000000ff00008388 */ /* 0x0001e20000000800 */
[----:B------:R-:W-:Y:S01]  /*00d0*/  BAR.SYNC.DEFER_BLOCKING 0x0 ;  /* 0x0000000000007b1d */ /* 0x000fe20000010000 */
[----:B------:R-:W-:-:S13]  /*00e0*/  ISETP.GT.U32.AND P0, PT, R9, 0x1ffffff, PT ;  /* 0x01ffffff0900780c */ /* 0x000fda0003f04070 */
[----:B0-2---:R-:W-:Y:S05]  /*00f0*/  @P0 BRA `(.L_x_4) ;  /* 0x0000000000540947 */ /* 0x005fea0003800000 */
[----:B------:R-:W0:Y:S01]  /*0100*/  S2R R5, SR_CgaCtaId ;  /* 0x0000000000057919 */ /* 0x000e220000008800 */
[----:B------:R-:W1:Y:S01]  /*0110*/  LDC.64 R2, c[0x0][0x380] ;  /* 0x0000e000ff027b82 */ /* 0x000e620000000a00 */
[----:B------:R-:W2:Y:S01]  /*0120*/  LDCU UR4, c[0x0][0x370] ;  /* 0x00006e00ff0477ac */ /* 0x000ea20008000800 */
[----:B------:R-:W-:-:S04]  /*0130*/  MOV R0, 0x400 ;  /* 0x0000040000007802 */ /* 0x000fc80000000f00 */
[----:B0-----:R-:W-:Y:S01]  /*0140*/  LEA R11, R5, R0, 0x18 ;  /* 0x00000000050b7211 */ /* 0x001fe200078ec0ff */
[----:B--2---:R-:W-:-:S07]  /*0150*/  IMAD R0, R8, UR4, RZ ;  /* 0x0000000408007c24 */ /* 0x004fce000f8e02ff */
.L_x_7:
[----:B-1----:R-:W-:-:S06]  /*0160*/  IMAD.WIDE.U32 R4, R9, 0x4, R2 ;  /* 0x0000000409047825 */ /* 0x002fcc00078e0002 */
[----:B------:R-:W2:Y:S01]  /*0170*/  LDG.E R4, desc[UR6][R4.64] ;  /* 0x0000000604047981 */ /* 0x000ea2000c1e1900 */
[----:B------:R-:W-:Y:S01]  /*0180*/  IMAD.IADD R9, R0, 0x1, R9 ;  /* 0x0000000100097824 */ /* 0x000fe200078e0209 */
[----:B------:R-:W-:Y:S04]  /*0190*/  BSSY.RECONVERGENT B1, `(.L_x_5) ;  /* 0x000000a000017945 */ /* 0x000fe80003800200 */
[----:B------:R-:W-:Y:S01]  /*01a0*/  ISETP.GE.U32.AND P1, PT, R9, 0x2000000, PT ;  /* 0x020000000900780c */ /* 0x000fe20003f26070 */
[----:B0-2---:R-:W-:-:S05]  /*01b0*/  VIADD R6, R4, 0xffffffff ;  /* 0xffffffff04067836 */ /* 0x005fca0000000000 */
[----:B------:R-:W-:-:S13]  /*01c0*/  ISETP.GT.U32.AND P0, PT, R6, 0x63, PT ;  /* 0x000000630600780c */ /* 0x000fda0003f04070 */
[----:B------:R-:W-:Y:S05]  /*01d0*/  @P0 BRA `(.L_x_6) ;  /* 0x0000000000140947 */ /* 0x000fea0003800000 */
[----:B------:R-:W-:-:S05]  /*01e0*/  LOP3.LUT R6, R6, 0xff, RZ, 0xc0, !PT ;  /* 0x000000ff06067812 */ /* 0x000fca00078ec0ff */
[----:B------:R-:W-:-:S05]  /*01f0*/  IMAD R6, R6, 0xcd, RZ ;  /* 0x000000cd06067824 */ /* 0x000fca00078e02ff */
[----:B------:R-:W-:-:S05]  /*0200*/  SHF.R.U32.HI R6, RZ, 0xc, R6 ;  /* 0x0000000cff067819 */ /* 0x000fca0000011606 */
[----:B------:R-:W-:-:S05]  /*0210*/  IMAD R6, R6, 0x4, R11 ;  /* 0x0000000406067824 */ /* 0x000fca00078e020b */
[----:B------:R0:W-:Y:S02]  /*0220*/  ATOMS.POPC.INC.32 RZ, [R6+URZ] ;  /* 0x0000000006ff7f8c */ /* 0x0001e4000d8000ff */
.L_x_6:
[----:B------:R-:W-:Y:S05]  /*0230*/  BSYNC.RECONVERGENT B1 ;  /* 0x0000000000017941 */ /* 0x000fea0003800200 */
.L_x_5:
[----:B------:R-:W-:Y:S05]  /*0240*/  @!P1 BRA `(.L_x_7) ;  /* 0xfffffffc00c49947 */ /* 0x000fea000383ffff */
.L_x_4:
[----:B------:R-:W-:Y:S05]  /*0250*/  BSYNC.RECONVERGENT B0 ;  /* 0x0000000000007941 */ /* 0x000fea0003800200 */
.L_x_3:
[----:B------:R-:W-:Y:S01]  /*0260*/  BAR.SYNC.DEFER_BLOCKING 0x0 ;  /* 0x0000000000007b1d */ /* 0x000fe20000010000 */
[----:B------:R-:W-:-:S13]  /*0270*/  ISETP.GT.U32.AND P0, PT, R7, 0x4, PT ;  /* 0x000000040700780c */ /* 0x000fda0003f04070 */
[----:B------:R-:W-:Y:S05]  /*0280*/  @P0 EXIT ;  /* 0x000000000000094d */ /* 0x000fea0003800000 */
[----:B------:R-:W1:Y:S01]  /*0290*/  S2UR UR5, SR_CgaCtaId ;  /* 0x00000000000579c3 */ /* 0x000e620000008800 */
[----:B------:R-:W-:-:S07]  /*02a0*/  UMOV UR4, 0x400 ;  /* 0x0000040000047882 */ /* 0x000fce0000000000 */
[----:B------:R-:W2:Y:S01]  /*02b0*/  LDC.64 R2, c[0x0][0x388] ;  /* 0x0000e200ff027b82 */ /* 0x000ea20000000a00 */
[----:B-1----:R-:W-:-:S06]  /*02c0*/  ULEA UR4, UR5, UR4, 0x18 ;  /* 0x0000000405047291 */ /* 0x002fcc000f8ec0ff */
[C---:B------:R-:W-:Y:S01]  /*02d0*/  LEA R0, R7.reuse, UR4, 0x2 ;  /* 0x0000000407007c11 */ /* 0x040fe2000f8e10ff */
[----:B--2---:R-:W-:-:S07]  /*02e0*/  IMAD.WIDE.U32 R2, R7, 0x4, R2 ;  /* 0x0000000407027825 */ /* 0x004fce00078e0002 */
.L_x_10:
[----:B------:R-:W1:Y:S01]  /*02f0*/  LDS R5, [R0] ;  /* 0x0000000000057984 */ /* 0x000e620000000800 */
[----:B------:R-:W-:Y:S01]  /*0300*/  IMAD.IADD R7, R8, 0x1, R7 ;  /* 0x0000000108077824 */ /* 0x000fe200078e0207 */
[----:B------:R-:W-:Y:S04]  /*0310*/  BSSY.RECONVERGENT B0, `(.L_x_8) ;  /* 0x0000005000007945 */ /* 0x000fe80003800200 */
[----:B------:R-:W-:Y:S02]  /*0320*/  ISETP.GE.U32.AND P1, PT, R7, 0x5, PT ;  /* 0x000000050700780c */ /* 0x000fe40003f26070 */
[----:B-1----:R-:W-:-:S13]  /*0330*/  ISETP.NE.AND P0, PT, R5, RZ, PT ;  /* 0x000000ff0500720c */ /* 0x002fda0003f05270 */
[----:B------:R-:W-:Y:S05]  /*0340*/  @!P0 BRA `(.L_x_9) ;  /* 0x0000000000048947 */ /* 0x000fea0003800000 */
[----:B------:R1:W-:Y:S02]  /*0350*/  REDG.E.ADD.STRONG.GPU desc[UR6][R2.64], R5 ;  /* 0x000000050200798e */ /* 0x0003e4000c12e106 */
.L_x_9:
[----:B------:R-:W-:Y:S05]  /*0360*/  BSYNC.RECONVERGENT B0 ;  /* 0x0000000000007941 */ /* 0x000fea0003800200 */
.L_x_8:
[C---:B------:R-:W-:Y:S02]  /*0370*/  IMAD R0, R8.reuse, 0x4, R0 ;  /* 0x0000000408007824 */ /* 0x040fe400078e0200 */
[----:B-1----:R-:W-:Y:S01]  /*0380*/  IMAD.WIDE.U32 R2, R8, 0x4, R2 ;  /* 0x0000000408027825 */ /* 0x002fe200078e0002 */
[----:B------:R-:W-:Y:S06]  /*0390*/  @!P1 BRA `(.L_x_10) ;  /* 0xfffffffc00d49947 */ /* 0x000fec000383ffff */
[----:B------:R-:W-:Y:S05]  /*03a0*/  EXIT ;  /* 0x000000000000794d */ /* 0x000fea0003800000 */
.L_x_11:
        /* <DEDUP_REMOVED lines=13> */
.L_x_41:


//--------------------- .text._Z35histPvtSharedContiguousPartitionGPUPjS_ --------------------------
	.section	.text._Z35histPvtSharedContiguousPartitionGPUPjS_,"ax",@progbits
	.align	128
        .global         _Z35histPvtSharedContiguousPartitionGPUPjS_
        .type           _Z35histPvtSharedContiguousPartitionGPUPjS_,@function
        .size           _Z35histPvtSharedContiguousPartitionGPUPjS_,(.L_x_42 - _Z35histPvtSharedContiguousPartitionGPUPjS_)
        .other          _Z35histPvtSharedContiguousPartitionGPUPjS_,@"STO_CUDA_ENTRY STV_DEFAULT"
_Z35histPvtSharedContiguousPartitionGPUPjS_:
.text._Z35histPvtSharedContiguousPartitionGPUPjS_:
[----:B------:R-:W-:Y:S01]  /*0000*/  LDC R1, c[0x0][0x37c] ;  /* 0x0000df00ff017b82 */ /* 0x000fe20000000800 */
[----:B------:R-:W0:Y:S07]  /*0010*/  S2R R0, SR_TID.X ;  /* 0x0000000000007919 */ /* 0x000e2e0000002100 */
[----:B------:R-:W1:Y:S01]  /*0020*/  S2UR UR4, SR_CTAID.X ;  /* 0x00000000000479c3 */ /* 0x000e620000002500 */
[----:B------:R-:W-:Y:S01]  /*0030*/  IMAD.MOV.U32 R4, RZ, RZ, 0x20 ;  /* 0x00000020ff047424 */ /* 0x000fe200078e00ff */
[----:B------:R-:W2:Y:S01]  /*0040*/  LDCU.64 UR6, c[0x0][0x358] ;  /* 0x00006b00ff0677ac */ /* 0x000ea20008000a00 */
[----:B------:R-:W-:Y:S05]  /*0050*/  BSSY.RECONVERGENT B0, `(.L_x_12) ;  /* 0x0000058000007945 */ /* 0x000fea0003800200 */
[----:B------:R-:W1:Y:S01]  /*0060*/  LDC R5, c[0x0][0x360] ;  /* 0x0000d800ff057b82 */ /* 0x000e620000000800 */
[----:B0-----:R-:W-:-:S13]  /*0070*/  ISETP.GT.U32.AND P0, PT, R0, 0x4, PT ;  /* 0x000000040000780c */ /* 0x001fda0003f04070 */
[----:B------:R-:W0:Y:S01]  /*0080*/  @!P0 S2R R3, SR_CgaCtaId ;  /* 0x0000000000038919 */ /* 0x000e220000008800 */
[----:B------:R-:W-:-:S04]  /*0090*/  @!P0 MOV R2, 0x400 ;  /* 0x0000040000028802 */ /* 0x000fc80000000f00 */
[----:B0-----:R-:W-:Y:S01]  /*00a0*/  @!P0 LEA R3, R3, R2, 0x18 ;  /* 0x0000000203038211 */ /* 0x001fe200078ec0ff */
[----:B-1----:R-:W-:-:S04]  /*00b0*/  IMAD R2, R5, UR4, R0 ;  /* 0x0000000405027c24 */ /* 0x002fc8000f8e0200 */
[----:B------:R-:W-:Y:S02]  /*00c0*/  IMAD.SHL.U32 R7, R2, 0x20, RZ ;  /* 0x0000002002077824 */ /* 0x000fe400078e00ff */
[----:B------:R-:W-:-:S03]  /*00d0*/  @!P0 IMAD R3, R0, 0x4, R3 ;  /* 0x0000000400038824 */ /* 0x000fc600078e0203 */
[C---:B------:R-:W-:Y:S02]  /*00e0*/  VIADDMNMX.U32 R4, R7.reuse, R4, 0x2000000, PT ;  /* 0x0200000007047446 */ /* 0x040fe40003800004 */
[----:B------:R0:W-:Y:S01]  /*00f0*/  @!P0 STS [R3], RZ ;  /* 0x000000ff03008388 */ /* 0x0001e20000000800 */
[----:B------:R-:W-:Y:S01]  /*0100*/  BAR.SYNC.DEFER_BLOCKING 0x0 ;  /* 0x0000000000007b1d */ /* 0x000fe20000010000 */
[----:B------:R-:W-:-:S13]  /*0110*/  ISETP.GE.U32.AND P0, PT, R7, R4, PT ;  /* 0x000000040700720c */ /* 0x000fda0003f06070 */
[----:B0-2---:R-:W-:Y:S05]  /*0120*/  @P0 BRA `(.L_x_13) ;  /* 0x0000000400280947 */ /* 0x005fea0003800000 */
[----:B------:R-:W0:Y:S01]  /*0130*/  LDC.64 R2, c[0x0][0x380] ;  /* 0x0000e000ff027b82 */ /* 0x000e220000000a00 */
[C---:B------:R-:W-:Y:S02]  /*0140*/  IMAD.IADD R4, R7.reuse, 0x1, -R4 ;  /* 0x0000000107047824 */ /* 0x040fe400078e0a04 */
[----:B0-----:R-:W-:-:S03]  /*0150*/  IMAD.WIDE.U32 R2, R7, 0x4, R2 ;  /* 0x0000000407027825 */ /* 0x001fc600078e0002 */
[----:B------:R-:W-:-:S05]  /*0160*/  IADD3 R2, P0, PT, R2, 0x8, RZ ;  /* 0x0000000802027810 */ /* 0x000fca0007f1e0ff */
[----:B------:R-:W-:-:S08]  /*0170*/  IMAD.X R3, RZ, RZ, R3, P0 ;  /* 0x000000ffff037224 */ /* 0x000fd000000e0603 */
.L_x_22:
[----:B--23--:R-:W2:Y:S04]  /*0180*/  LDG.E R6, desc[UR6][R2.64+-0x8] ;  /* 0xfffff80602067981 */ /* 0x00cea8000c1e1900 */
[----:B01----:R-:W3:Y:S04]  /*0190*/  LDG.E R7, desc[UR6][R2.64+-0x4] ;  /* 0xfffffc0602077981 */ /* 0x003ee8000c1e1900 */
[----:B------:R-:W4:Y:S04]  /*01a0*/  LDG.E R8, desc[UR6][R2.64] ;  /* 0x0000000602087981 */ /* 0x000f28000c1e1900 */
[----:B------:R-:W5:Y:S01]  /*01b0*/  LDG.E R9, desc[UR6][R2.64+0x4] ;  /* 0x0000040602097981 */ /* 0x000f62000c1e1900 */
[----:B------:R-:W-:Y:S01]  /*01c0*/  VIADD R4, R4, 0x4 ;  /* 0x0000000404047836 */ /* 0x000fe20000000000 */
[----:B------:R-:W-:Y:S04]  /*01d0*/  BSSY.RECONVERGENT B1, `(.L_x_14) ;  /* 0x0000015000017945 */ /* 0x000fe80003800200 */
[----:B------:R-:W-:Y:S01]  /*01e0*/  ISETP.NE.AND P0, PT, R4, RZ, PT ;  /* 0x000000ff0400720c */ /* 0x000fe20003f05270 */
[----:B--2---:R-:W-:-:S02]  /*01f0*/  VIADD R10, R6, 0xffffffff ;  /* 0xffffffff060a7836 */ /* 0x004fc40000000000 */
[----:B---3--:R-:W-:-:S03]  /*0200*/  VIADD R11, R7, 0xffffffff ;  /* 0xffffffff070b7836 */ /* 0x008fc60000000000 */
[----:B------:R-:W-:Y:S01]  /*0210*/  ISETP.GT.U32.AND P1, PT, R10, 0x63, PT ;  /* 0x000000630a00780c */ /* 0x000fe20003f24070 */
[----:B----4-:R-:W-:Y:S01]  /*0220*/  VIADD R8, R8, 0xffffffff ;  /* 0xffffffff08087836 */ /* 0x010fe20000000000 */
[----:B------:R-:W-:Y:S01]  /*0230*/  ISETP.GT.U32.AND P2, PT, R11, 0x63, PT ;  /* 0x000000630b00780c */ /* 0x000fe20003f44070 */
[----:B-----5:R-:W-:-:S03]  /*0240*/  VIADD R6, R9, 0xffffffff ;  /* 0xffffffff09067836 */ /* 0x020fc60000000000 */
[----:B------:R-:W-:Y:S02]  /*0250*/  ISETP.GT.U32.AND P3, PT, R8, 0x63, PT ;  /* 0x000000630800780c */ /* 0x000fe40003f64070 */
[----:B------:R-:W-:-:S05]  /*0260*/  ISETP.GT.U32.AND P4, PT, R6, 0x63, PT ;  /* 0x000000630600780c */ /* 0x000fca0003f84070 */
[----:B------:R-:W-:Y:S08]  /*0270*/  @P1 BRA `(.L_x_15) ;  /* 0x0000000000281947 */ /* 0x000ff00003800000 */
[----:B------:R-:W0:Y:S01]  /*0280*/  S2UR UR5, SR_CgaCtaId ;  /* 0x00000000000579c3 */ /* 0x000e220000008800 */
[----:B------:R-:W-:Y:S01]  /*0290*/  PRMT R7, R10, 0x9910, RZ ;  /* 0x000099100a077816 */ /* 0x000fe200000000ff */
[----:B------:R-:W-:-:S04]  /*02a0*/  UMOV UR4, 0x400 ;  /* 0x0000040000047882 */ /* 0x000fc80000000000 */
[----:B------:R-:W-:-:S05]  /*02b0*/  IMAD R7, R7, 0xcd, RZ ;  /* 0x000000cd07077824 */ /* 0x000fca00078e02ff */
[----:B------:R-:W-:-:S04]  /*02c0*/  LOP3.LUT R7, R7, 0xffff, RZ, 0xc0, !PT ;  /* 0x0000ffff07077812 */ /* 0x000fc800078ec0ff */
[----:B------:R-:W-:-:S04]  /*02d0*/  SHF.R.U32.HI R7, RZ, 0xc, R7 ;  /* 0x0000000cff077819 */ /* 0x000fc80000011607 */
[----:B------:R-:W-:Y:S01]  /*02e0*/  LOP3.LUT R7, R7, 0xffff, RZ, 0xc0, !PT ;  /* 0x0000ffff07077812 */ /* 0x000fe200078ec0ff */
[----:B0-----:R-:W-:-:S06]  /*02f0*/  ULEA UR4, UR5, UR4, 0x18 ;  /* 0x0000000405047291 */ /* 0x001fcc000f8ec0ff */
[----:B------:R-:W-:-:S05]  /*0300*/  LEA R7, R7, UR4, 0x2 ;  /* 0x0000000407077c11 */ /* 0x000fca000f8e10ff */
[----:B------:R0:W-:Y:S02]  /*0310*/  ATOMS.POPC.INC.32 RZ, [R7+URZ] ;  /* 0x0000000007ff7f8c */ /* 0x0001e4000d8000ff */
.L_x_15:
[----:B------:R-:W-:Y:S05]  /*0320*/  BSYNC.RECONVERGENT B1 ;  /* 0x0000000000017941 */ /* 0x000fea0003800200 */
.L_x_14:
[----:B------:R-:W-:Y:S04]  /*0330*/  BSSY.RECONVERGENT B1, `(.L_x_16) ;  /* 0x000000c000017945 */ /* 0x000fe80003800200 */
[----:B------:R-:W-:Y:S05]  /*0340*/  @P2 BRA `(.L_x_17) ;  /* 0x0000000000282947 */ /* 0x000fea0003800000 */
[----:B------:R-:W1:Y:S01]  /*0350*/  S2UR UR5, SR_CgaCtaId ;  /* 0x00000000000579c3 */ /* 0x000e620000008800 */
[----:B0-----:R-:W-:Y:S01]  /*0360*/  PRMT R7, R11, 0x9910, RZ ;  /* 0x000099100b077816 */ /* 0x001fe200000000ff */
[----:B------:R-:W-:-:S04]  /*0370*/  UMOV UR4, 0x400 ;  /* 0x0000040000047882 */ /* 0x000fc80000000000 */
[----:B------:R-:W-:-:S05]  /*0380*/  IMAD R7, R7, 0xcd, RZ ;  /* 0x000000cd07077824 */ /* 0x000fca00078e02ff */
[----:B------:R-:W-:-:S04]  /*0390*/  LOP3.LUT R7, R7, 0xffff, RZ, 0xc0, !PT ;  /* 0x0000ffff07077812 */ /* 0x000fc800078ec0ff */
[----:B------:R-:W-:-:S04]  /*03a0*/  SHF.R.U32.HI R7, RZ, 0xc, R7 ;  /* 0x0000000cff077819 */ /* 0x000fc80000011607 */
[----:B------:R-:W-:Y:S01]  /*03b0*/  LOP3.LUT R7, R7, 0xffff, RZ, 0xc0, !PT ;  /* 0x0000ffff07077812 */ /* 0x000fe200078ec0ff */
[----:B-1----:R-:W-:-:S06]  /*03c0*/  ULEA UR4, UR5, UR4, 0x18 ;  /* 0x0000000405047291 */ /* 0x002fcc000f8ec0ff */
[----:B------:R-:W-:-:S05]  /*03d0*/  LEA R7, R7, UR4, 0x2 ;  /* 0x0000000407077c11 */ /* 0x000fca000f8e10ff */
[----:B------:R1:W-:Y:S02]  /*03e0*/  ATOMS.POPC.INC.32 RZ, [R7+URZ] ;  /* 0x0000000007ff7f8c */ /* 0x0003e4000d8000ff */
.L_x_17:
[----:B------:R-:W-:Y:S05]  /*03f0*/  BSYNC.RECONVERGENT B1 ;  /* 0x0000000000017941 */ /* 0x000fea0003800200 */
.L_x_16:
[----:B------:R-:W-:Y:S04]  /*0400*/  BSSY.RECONVERGENT B1, `(.L_x_18) ;  /* 0x000000c000017945 */ /* 0x000fe80003800200 */
[----:B------:R-:W-:Y:S05]  /*0410*/  @P3 BRA `(.L_x_19) ;  /* 0x0000000000283947 */ /* 0x000fea0003800000 */
[----:B------:R-:W2:Y:S01]  /*0420*/  S2UR UR5, SR_CgaCtaId ;  /* 0x00000000000579c3 */ /* 0x000ea20000008800 */
[----:B01----:R-:W-:Y:S01]  /*0430*/  PRMT R7, R8, 0x9910, RZ ;  /* 0x0000991008077816 */ /* 0x003fe200000000ff */
[----:B------:R-:W-:-:S04]  /*0440*/  UMOV UR4, 0x400 ;  /* 0x0000040000047882 */ /* 0x000fc80000000000 */
[----:B------:R-:W-:-:S05]  /*0450*/  IMAD R7, R7, 0xcd, RZ ;  /* 0x000000cd07077824 */ /* 0x000fca00078e02ff */
[----:B------:R-:W-:-:S04]  /*0460*/  LOP3.LUT R7, R7, 0xffff, RZ, 0xc0, !PT ;  /* 0x0000ffff07077812 */ /* 0x000fc800078ec0ff */
[----:B------:R-:W-:-:S04]  /*0470*/  SHF.R.U32.HI R7, RZ, 0xc, R7 ;  /* 0x0000000cff077819 */ /* 0x000fc80000011607 */
[----:B------:R-:W-:Y:S01]  /*0480*/  LOP3.LUT R7, R7, 0xffff, RZ, 0xc0, !PT ;  /* 0x0000ffff07077812 */ /* 0x000fe200078ec0ff */
[----:B--2---:R-:W-:-:S06]  /*0490*/  ULEA UR4, UR5, UR4, 0x18 ;  /* 0x0000000405047291 */ /* 0x004fcc000f8ec0ff */
[----:B------:R-:W-:-:S05]  /*04a0*/  LEA R7, R7, UR4, 0x2 ;  /* 0x0000000407077c11 */ /* 0x000fca000f8e10ff */
[----:B------:R2:W-:Y:S02]  /*04b0*/  ATOMS.POPC.INC.32 RZ, [R7+URZ] ;  /* 0x0000000007ff7f8c */ /* 0x0005e4000d8000ff */
.L_x_19:
[----:B------:R-:W-:Y:S05]  /*04c0*/  BSYNC.RECONVERGENT B1 ;  /* 0x0000000000017941 */ /* 0x000fea0003800200 */
.L_x_18:
[----:B------:R-:W-:Y:S04]  /*04d0*/  BSSY.RECONVERGENT B1, `(.L_x_20) ;  /* 0x000000c000017945 */ /* 0x000fe80003800200 */
[----:B------:R-:W-:Y:S05]  /*04e0*/  @P4 BRA `(.L_x_21) ;  /* 0x0000000000284947 */ /* 0x000fea0003800000 */
[----:B------:R-:W3:Y:S01]  /*04f0*/  S2UR UR5, SR_CgaCtaId ;  /* 0x00000000000579c3 */ /* 0x000ee20000008800 */
[----:B------:R-:W-:Y:S01]  /*0500*/  PRMT R6, R6, 0x9910, RZ ;  /* 0x0000991006067816 */ /* 0x000fe200000000ff */
[----:B------:R-:W-:-:S04]  /*0510*/  UMOV UR4, 0x400 ;  /* 0x0000040000047882 */ /* 0x000fc80000000000 */
[----:B------:R-:W-:-:S05]  /*0520*/  IMAD R6, R6, 0xcd, RZ ;  /* 0x000000cd06067824 */ /* 0x000fca00078e02ff */
[----:B------:R-:W-:-:S04]  /*0530*/  LOP3.LUT R6, R6, 0xffff, RZ, 0xc0, !PT ;  /* 0x0000ffff06067812 */ /* 0x000fc800078ec0ff */
[----:B------:R-:W-:-:S04]  /*0540*/  SHF.R.U32.HI R6, RZ, 0xc, R6 ;  /* 0x0000000cff067819 */ /* 0x000fc80000011606 */
[----:B------:R-:W-:Y:S01]  /*0550*/  LOP3.LUT R6, R6, 0xffff, RZ, 0xc0, !PT ;  /* 0x0000ffff06067812 */ /* 0x000fe200078ec0ff */
[----:B---3--:R-:W-:-:S06]  /*0560*/  ULEA UR4, UR5, UR4, 0x18 ;  /* 0x0000000405047291 */ /* 0x008fcc000f8ec0ff */
[----:B------:R-:W-:-:S05]  /*0570*/  LEA R6, R6, UR4, 0x2 ;  /* 0x0000000406067c11 */ /* 0x000fca000f8e10ff */
[----:B------:R3:W-:Y:S02]  /*0580*/  ATOMS.POPC.INC.32 RZ, [R6+URZ] ;  /* 0x0000000006ff7f8c */ /* 0x0007e4000d8000ff */
.L_x_21:
[----:B------:R-:W-:Y:S05]  /*0590*/  BSYNC.RECONVERGENT B1 ;  /* 0x0000000000017941 */ /* 0x000fea0003800200 */
.L_x_20:
[----:B------:R-:W-:-:S05]  /*05a0*/  IADD3 R2, P1, PT, R2, 0x10, RZ ;  /* 0x0000001002027810 */ /* 0x000fca0007f3e0ff */
[----:B------:R-:W-:Y:S01]  /*05b0*/  IMAD.X R3, RZ, RZ, R3, P1 ;  /* 0x000000ffff037224 */ /* 0x000fe200008e0603 */
[----:B------:R-:W-:Y:S07]  /*05c0*/  @P0 BRA `(.L_x_22) ;  /* 0xfffffff800ec0947 */ /* 0x000fee000383ffff */
.L_x_13:
[----:B------:R-:W-:Y:S05]  /*05d0*/  BSYNC.RECONVERGENT B0 ;  /* 0x0000000000007941 */ /* 0x000fea0003800200 */
.L_x_12:
[----:B------:R-:W-:Y:S01]  /*05e0*/  BAR.SYNC.DEFER_BLOCKING 0x0 ;  /* 0x0000000000007b1d */ /* 0x000fe20000010000 */
[----:B------:R-:W-:-:S13]  /*05f0*/  ISETP.GT.U32.AND P0, PT, R0, 0x4, PT ;  /* 0x000000040000780c */ /* 0x000fda0003f04070 */
[----:B------:R-:W-:Y:S05]  /*0600*/  @P0 EXIT ;  /* 0x000000000000094d */ /* 0x000fea0003800000 */
[----:B------:R-:W4:Y:S01]  /*0610*/  S2UR UR5, SR_CgaCtaId ;  /* 0x00000000000579c3 */ /* 0x000f220000008800 */
[----:B------:R-:W-:-:S07]  /*0620*/  UMOV UR4, 0x400 ;  /* 0x0000040000047882 */ /* 0x000fce0000000000 */
[----:B------:R-:W5:Y:S01]  /*0630*/  LDC.64 R2, c[0x0][0x388] ;  /* 0x0000e200ff027b82 */ /* 0x000f620000000a00 */
[----:B----4-:R-:W-:-:S06]  /*0640*/  ULEA UR4, UR5, UR4, 0x18 ;  /* 0x0000000405047291 */ /* 0x010fcc000f8ec0ff */
[C---:B------:R-:W-:Y:S01]  /*0650*/  LEA R4, R0.reuse, UR4, 0x2 ;  /* 0x0000000400047c11 */ /* 0x040fe2000f8e10ff */
[----:B-----5:R-:W-:-:S07]  /*0660*/  IMAD.WIDE.U32 R2, R0, 0x4, R2 ;  /* 0x0000000400027825 */ /* 0x020fce00078e0002 */
.L_x_25:
[----:B012---:R-:W0:Y:S01]  /*0670*/  LDS R7, [R4] ;  /* 0x0000000004077984 */ /* 0x007e220000000800 */
[----:B------:R-:W-:Y:S01]  /*0680*/  IMAD.IADD R0, R5, 0x1, R0 ;  /* 0x0000000105007824 */ /* 0x000fe200078e0200 */
[----:B------:R-:W-:Y:S04]  /*0690*/  BSSY.RECONVERGENT B0, `(.L_x_23) ;  /* 0x0000005000007945 */ /* 0x000fe80003800200 */
[----:B------:R-:W-:Y:S02]  /*06a0*/  ISETP.GE.U32.AND P1, PT, R0, 0x5, PT ;  /* 0x000000050000780c */ /* 0x000fe40003f26070 */
[----:B0-----:R-:W-:-:S13]  /*06b0*/  ISETP.NE.AND P0, PT, R7, RZ, PT ;  /* 0x000000ff0700720c */ /* 0x001fda0003f05270 */
[----:B------:R-:W-:Y:S05]  /*06c0*/  @!P0 BRA `(.L_x_24) ;  /* 0x0000000000048947 */ /* 0x000fea0003800000 */
[----:B------:R0:W-:Y:S02]  /*06d0*/  REDG.E.ADD.STRONG.GPU desc[UR6][R2.64], R7 ;  /* 0x000000070200798e */ /* 0x0001e4000c12e106 */
.L_x_24:
[----:B------:R-:W-:Y:S05]  /*06e0*/  BSYNC.RECONVERGENT B0 ;  /* 0x0000000000007941 */ /* 0x000fea0003800200 */
.L_x_23:
[C---:B------:R-:W-:Y:S02]  /*06f0*/  IMAD R4, R5.reuse, 0x4, R4 ;  /* 0x0000000405047824 */ /* 0x040fe400078e0204 */
[----:B0-----:R-:W-:Y:S01]  /*0700*/  IMAD.WIDE.U32 R2, R5, 0x4, R2 ;  /* 0x0000000405027825 */ /* 0x001fe200078e0002 */
[----:B------:R-:W-:Y:S06]  /*0710*/  @!P1 BRA `(.L_x_25) ;  /* 0xfffffffc00d49947 */ /* 0x000fec000383ffff */
[----:B------:R-:W-:Y:S05]  /*0720*/  EXIT ;  /* 0x000000000000794d */ /* 0x000fea0003800000 */
.L_x_26:
        /* <DEDUP_REMOVED lines=13> */
.L_x_42:


//--------------------- .text._Z16histPvtSharedGPUPjS_ --------------------------
	.section	.text._Z16histPvtSharedGPUPjS_,"ax",@progbits
	.align	128
        .global         _Z16histPvtSharedGPUPjS_
        .type           _Z16histPvtSharedGPUPjS_,@function
        .size           _Z16histPvtSharedGPUPjS_,(.L_x_43 - _Z16histPvtSharedGPUPjS_)
        .other          _Z16histPvtSharedGPUPjS_,@"STO_CUDA_ENTRY STV_DEFAULT"
_Z16histPvtSharedGPUPjS_:
.text._Z16histPvtSharedGPUPjS_:
[----:B------:R-:W-:Y:S01]  /*0000*/  LDC R1, c[0x0][0x37c] ;  /* 0x0000df00ff017b82 */ /* 0x000fe20000000800 */
[----:B------:R-:W0:Y:S07]  /*0010*/  S2R R7, SR_TID.X ;  /* 0x0000000000077919 */ /* 0x000e2e0000002100 */
[----:B------:R-:W1:Y:S01]  /*0020*/  S2UR UR4, SR_CTAID.X ;  /* 0x00000000000479c3 */ /* 0x000e620000002500 */
[----:B------:R-:W2:Y:S01]  /*0030*/  LDCU.64 UR6, c[0x0][0x358] ;  /* 0x00006b00ff0677ac */ /* 0x000ea20008000a00 */
[----:B------:R-:W-:Y:S06]  /*0040*/  BSSY.RECONVERGENT B0, `(.L_x_27) ;  /* 0x000001b000007945 */ /* 0x000fec0003800200 */
[----:B------:R-:W1:Y:S01]  /*0050*/  LDC R4, c[0x0][0x360] ;  /* 0x0000d800ff047b82 */ /* 0x000e620000000800 */
[C---:B0-----:R-:W-:Y:S01]  /*0060*/  ISETP.GT.U32.AND P1, PT, R7.reuse, 0x4, PT ;  /* 0x000000040700780c */ /* 0x041fe20003f24070 */
[----:B-1----:R-:W-:Y:S01]  /*0070*/  IMAD R5, R4, UR4, R7 ;  /* 0x0000000404057c24 */ /* 0x002fe2000f8e0207 */
[----:B------:R-:W-:-:S04]  /*0080*/  ISETP.GT.U32.AND P0, PT, R7, 0x4, PT ;  /* 0x000000040700780c */ /* 0x000fc80003f04070 */
[----:B------:R-:W-:-:S07]  /*0090*/  ISETP.GT.U32.AND P2, PT, R5, 0x1ffffff, PT ;  /* 0x01ffffff0500780c */ /* 0x000fce0003f44070 */
[----:B------:R-:W0:Y:S01]  /*00a0*/  @!P1 S2R R3, SR_CgaCtaId ;  /* 0x0000000000039919 */ /* 0x000e220000008800 */
[----:B------:R-:W-:-:S04]  /*00b0*/  @!P1 MOV R0, 0x400 ;  /* 0x0000040000009802 */ /* 0x000fc80000000f00 */
[----:B0-----:R-:W-:-:S05]  /*00c0*/  @!P1 LEA R0, R3, R0, 0x18 ;  /* 0x0000000003009211 */ /* 0x001fca00078ec0ff */
[----:B------:R-:W-:-:S05]  /*00d0*/  @!P1 IMAD R0, R7, 0x4, R0 ;  /* 0x0000000407009824 */ /* 0x000fca00078e0200 */
[----:B------:R0:W-:Y:S01]  /*00e0*/  @!P1 STS [R0], RZ ;  /* 0x000000ff00009388 */ /* 0x0001e20000000800 */
[----:B------:R-:W-:Y:S06]  /*00f0*/  BAR.SYNC.DEFER_BLOCKING 0x0 ;  /* 0x0000000000007b1d */ /* 0x000fec0000010000 */
[----:B--2---:R-:W-:Y:S05]  /*0100*/  @P2 BRA `(.L_x_28) ;  /* 0x0000000000382947 */ /* 0x004fea0003800000 */
[----:B------:R-:W1:Y:S02]  /*0110*/  LDC.64 R2, c[0x0][0x380] ;  /* 0x0000e000ff027b82 */ /* 0x000e640000000a00 */
[----:B-1----:R-:W-:-:S06]  /*0120*/  IMAD.WIDE.U32 R2, R5, 0x4, R2 ;  /* 0x0000000405027825 */ /* 0x002fcc00078e0002 */
[----:B------:R-:W0:Y:S02]  /*0130*/  LDG.E R2, desc[UR6][R2.64] ;  /* 0x0000000602027981 */ /* 0x000e24000c1e1900 */
[----:B0-----:R-:W-:-:S05]  /*0140*/  VIADD R0, R2, 0xffffffff ;  /* 0xffffffff02007836 */ /* 0x001fca0000000000 */
[----:B------:R-:W-:-:S13]  /*0150*/  ISETP.GT.U32.AND P1, PT, R0, 0x63, PT ;  /* 0x000000630000780c */ /* 0x000fda0003f24070 */
[----:B------:R-:W-:Y:S05]  /*0160*/  @P1 BRA `(.L_x_28) ;  /* 0x0000000000201947 */ /* 0x000fea0003800000 */
[----:B------:R-:W0:Y:S01]  /*0170*/  S2UR UR5, SR_CgaCtaId ;  /* 0x00000000000579c3 */ /* 0x000e220000008800 */
[----:B------:R-:W-:Y:S01]  /*0180*/  LOP3.LUT R0, R0, 0xff, RZ, 0xc0, !PT ;  /* 0x000000ff00007812 */ /* 0x000fe200078ec0ff */
[----:B------:R-:W-:-:S04]  /*0190*/  UMOV UR4, 0x400 ;  /* 0x0000040000047882 */ /* 0x000fc80000000000 */
[----:B------:R-:W-:-:S05]  /*01a0*/  IMAD R0, R0, 0xcd, RZ ;  /* 0x000000cd00007824 */ /* 0x000fca00078e02ff */
[----:B------:R-:W-:Y:S01]  /*01b0*/  SHF.R.U32.HI R0, RZ, 0xc, R0 ;  /* 0x0000000cff007819 */ /* 0x000fe20000011600 */
[----:B0-----:R-:W-:-:S06]  /*01c0*/  ULEA UR4, UR5, UR4, 0x18 ;  /* 0x0000000405047291 */ /* 0x001fcc000f8ec0ff */
[----:B------:R-:W-:-:S05]  /*01d0*/  LEA R0, R0, UR4, 0x2 ;  /* 0x0000000400007c11 */ /* 0x000fca000f8e10ff */
[----:B------:R1:W-:Y:S02]  /*01e0*/  ATOMS.POPC.INC.32 RZ, [R0+URZ] ;  /* 0x0000000000ff7f8c */ /* 0x0003e4000d8000ff */
.L_x_28:
[----:B------:R-:W-:Y:S05]  /*01f0*/  BSYNC.RECONVERGENT B0 ;  /* 0x0000000000007941 */ /* 0x000fea0003800200 */
.L_x_27:
[----:B------:R-:W-:Y:S06]  /*0200*/  BAR.SYNC.DEFER_BLOCKING 0x0 ;  /* 0x0000000000007b1d */ /* 0x000fec0000010000 */
[----:B------:R-:W-:Y:S05]  /*0210*/  @P0 EXIT ;  /* 0x000000000000094d */ /* 0x000fea0003800000 */
[----:B------:R-:W2:Y:S01]  /*0220*/  S2UR UR5, SR_CgaCtaId ;  /* 0x00000000000579c3 */ /* 0x000ea20000008800 */
[----:B------:R-:W-:-:S07]  /*0230*/  UMOV UR4, 0x400 ;  /* 0x0000040000047882 */ /* 0x000fce0000000000 */
[----:B------:R-:W3:Y:S01]  /*0240*/  LDC.64 R2, c[0x0][0x388] ;  /* 0x0000e200ff027b82 */ /* 0x000ee20000000a00 */
[----:B--2---:R-:W-:-:S06]  /*0250*/  ULEA UR4, UR5, UR4, 0x18 ;  /* 0x0000000405047291 */ /* 0x004fcc000f8ec0ff */
[C---:B01----:R-:W-:Y:S01]  /*0260*/  LEA R0, R7.reuse, UR4, 0x2 ;  /* 0x0000000407007c11 */ /* 0x043fe2000f8e10ff */
[----:B---3--:R-:W-:-:S07]  /*0270*/  IMAD.WIDE.U32 R2, R7, 0x4, R2 ;  /* 0x0000000407027825 */ /* 0x008fce00078e0002 */
.L_x_31:
[----:B------:R-:W0:Y:S01]  /*0280*/  LDS R5, [R0] ;  /* 0x0000000000057984 */ /* 0x000e220000000800 */
[----:B------:R-:W-:Y:S01]  /*0290*/  IMAD.IADD R7, R4, 0x1, R7 ;  /* 0x0000000104077824 */ /* 0x000fe200078e0207 */
[----:B------:R-:W-:Y:S04]  /*02a0*/  BSSY.RECONVERGENT B0, `(.L_x_29) ;  /* 0x0000005000007945 */ /* 0x000fe80003800200 */
[----:B------:R-:W-:Y:S02]  /*02b0*/  ISETP.GE.U32.AND P1, PT, R7, 0x5, PT ;  /* 0x000000050700780c */ /* 0x000fe40003f26070 */
[----:B0-----:R-:W-:-:S13]  /*02c0*/  ISETP.NE.AND P0, PT, R5, RZ, PT ;  /* 0x000000ff0500720c */ /* 0x001fda0003f05270 */
[----:B------:R-:W-:Y:S05]  /*02d0*/  @!P0 BRA `(.L_x_30) ;  /* 0x0000000000048947 */ /* 0x000fea0003800000 */
[----:B------:R0:W-:Y:S02]  /*02e0*/  REDG.E.ADD.STRONG.GPU desc[UR6][R2.64], R5 ;  /* 0x000000050200798e */ /* 0x0001e4000c12e106 */
.L_x_30:
[----:B------:R-:W-:Y:S05]  /*02f0*/  BSYNC.RECONVERGENT B0 ;  /* 0x0000000000007941 */ /* 0x000fea0003800200 */
.L_x_29:
[C---:B------:R-:W-:Y:S02]  /*0300*/  IMAD R0, R4.reuse, 0x4, R0 ;  /* 0x0000000404007824 */ /* 0x040fe400078e0200 */
[----:B0-----:R-:W-:Y:S01]  /*0310*/  IMAD.WIDE.U32 R2, R4, 0x4, R2 ;  /* 0x0000000404027825 */ /* 0x001fe200078e0002 */
[----:B------:R-:W-:Y:S06]  /*0320*/  @!P1 BRA `(.L_x_31) ;  /* 0xfffffffc00d49947 */ /* 0x000fec000383ffff */
[----:B------:R-:W-:Y:S05]  /*0330*/  EXIT ;  /* 0x000000000000794d */ /* 0x000fea0003800000 */
.L_x_32:
        /* <DEDUP_REMOVED lines=12> */
.L_x_43:


//--------------------- .text._Z10histPvtGPUPjS_  --------------------------
	.section	.text._Z10histPvtGPUPjS_,"ax",@progbits
	.align	128
        .global         _Z10histPvtGPUPjS_
        .type           _Z10histPvtGPUPjS_,@function
        .size           _Z10histPvtGPUPjS_,(.L_x_44 - _Z10histPvtGPUPjS_)
        .other          _Z10histPvtGPUPjS_,@"STO_CUDA_ENTRY STV_DEFAULT"
_Z10histPvtGPUPjS_:
.text._Z10histPvtGPUPjS_:
[----:B------:R-:W-:Y:S01]  /*0000*/  LDC R1, c[0x0][0x37c] ;  /* 0x0000df00ff017b82 */ /* 0x000fe20000000800 */
[----:B------:R-:W0:Y:S07]  /*0010*/  S2R R4, SR_CTAID.X ;  /* 0x0000000000047919 */ /* 0x000e2e0000002500 */
[----:B------:R-:W1:Y:S01]  /*0020*/  LDC R8, c[0x0][0x360] ;  /* 0x0000d800ff087b82 */ /* 0x000e620000000800 */
[----:B------:R-:W2:Y:S01]  /*0030*/  LDCU.64 UR4, c[0x0][0x358] ;  /* 0x00006b00ff0477ac */ /* 0x000ea20008000a00 */
[----:B------:R-:W-:Y:S01]  /*0040*/  BSSY.RECONVERGENT B0, `(.L_x_33) ;  /* 0x0000014000007945 */ /* 0x000fe20003800200 */
[----:B------:R-:W1:Y:S01]  /*0050*/  S2R R9, SR_TID.X ;  /* 0x0000000000097919 */ /* 0x000e620000002100 */
[C---:B0-----:R-:W-:Y:S01]  /*0060*/  ISETP.NE.AND P0, PT, R4.reuse, RZ, PT ;  /* 0x000000ff0400720c */ /* 0x041fe20003f05270 */
[----:B-1----:R-:W-:-:S05]  /*0070*/  IMAD R5, R4, R8, R9 ;  /* 0x0000000804057224 */ /* 0x002fca00078e0209 */
[----:B------:R-:W-:-:S13]  /*0080*/  ISETP.GT.U32.AND P1, PT, R5, 0x1ffffff, PT ;  /* 0x01ffffff0500780c */ /* 0x000fda0003f24070 */
[----:B--2---:R-:W-:Y:S05]  /*0090*/  @P1 BRA `(.L_x_34) ;  /* 0x0000000000381947 */ /* 0x004fea0003800000 */
[----:B------:R-:W0:Y:S02]  /*00a0*/  LDC.64 R2, c[0x0][0x380] ;  /* 0x0000e000ff027b82 */ /* 0x000e240000000a00 */
[----:B0-----:R-:W-:-:S06]  /*00b0*/  IMAD.WIDE.U32 R2, R5, 0x4, R2 ;  /* 0x0000000405027825 */ /* 0x001fcc00078e0002 */
[----:B------:R-:W2:Y:S02]  /*00c0*/  LDG.E R2, desc[UR4][R2.64] ;  /* 0x0000000402027981 */ /* 0x000ea4000c1e1900 */
[----:B--2---:R-:W-:-:S04]  /*00d0*/  IADD3 R0, PT, PT, R2, -0x1, RZ ;  /* 0xffffffff02007810 */ /* 0x004fc80007ffe0ff */
[----:B------:R-:W-:-:S13]  /*00e0*/  ISETP.GT.U32.AND P1, PT, R0, 0x63, PT ;  /* 0x000000630000780c */ /* 0x000fda0003f24070 */
[----:B------:R-:W-:Y:S05]  /*00f0*/  @P1 BRA `(.L_x_34) ;  /* 0x0000000000201947 */ /* 0x000fea0003800000 */
[----:B------:R-:W0:Y:S01]  /*0100*/  LDC.64 R2, c[0x0][0x388] ;  /* 0x0000e200ff027b82 */ /* 0x000e220000000a00 */
[----:B------:R-:W-:Y:S01]  /*0110*/  LOP3.LUT R0, R0, 0xff, RZ, 0xc0, !PT ;  /* 0x000000ff00007812 */ /* 0x000fe200078ec0ff */
[----:B------:R-:W-:-:S04]  /*0120*/  HFMA2 R7, -RZ, RZ, 0, 5.9604644775390625e-08 ;  /* 0x00000001ff077431 */ /* 0x000fc800000001ff */
[----:B------:R-:W-:-:S05]  /*0130*/  IMAD R0, R0, 0xcd, RZ ;  /* 0x000000cd00007824 */ /* 0x000fca00078e02ff */
[----:B------:R-:W-:-:S05]  /*0140*/  SHF.R.U32.HI R0, RZ, 0xc, R0 ;  /* 0x0000000cff007819 */ /* 0x000fca0000011600 */
[----:B------:R-:W-:-:S04]  /*0150*/  IMAD R5, R4, 0x5, R0 ;  /* 0x0000000504057824 */ /* 0x000fc800078e0200 */
[----:B0-----:R-:W-:-:S05]  /*0160*/  IMAD.WIDE.U32 R2, R5, 0x4, R2 ;  /* 0x0000000405027825 */ /* 0x001fca00078e0002 */
[----:B------:R0:W-:Y:S02]  /*0170*/  REDG.E.ADD.STRONG.GPU desc[UR4][R2.64], R7 ;  /* 0x000000070200798e */ /* 0x0001e4000c12e104 */
.L_x_34:
[----:B------:R-:W-:Y:S05]  /*0180*/  BSYNC.RECONVERGENT B0 ;  /* 0x0000000000007941 */ /* 0x000fea0003800200 */
.L_x_33:
[----:B------:R-:W-:Y:S05]  /*0190*/  @!P0 EXIT ;  /* 0x000000000000894d */ /* 0x000fea0003800000 */
[----:B------:R-:W-:Y:S01]  /*01a0*/  BAR.SYNC.DEFER_BLOCKING 0x0 ;  /* 0x0000000000007b1d */ /* 0x000fe20000010000 */
[----:B------:R-:W-:-:S13]  /*01b0*/  ISETP.GT.U32.AND P0, PT, R9, 0x4, PT ;  /* 0x000000040900780c */ /* 0x000fda0003f04070 */
[----:B------:R-:W-:Y:S05]  /*01c0*/  @P0 EXIT ;  /* 0x000000000000094d */ /* 0x000fea0003800000 */
[----:B0-----:R-:W0:Y:S01]  /*01d0*/  LDC.64 R2, c[0x0][0x388] ;  /* 0x0000e200ff027b82 */ /* 0x001e220000000a00 */
[----:B------:R-:W-:-:S07]  /*01e0*/  IMAD R11, R4, 0x5, R9 ;  /* 0x00000005040b7824 */ /* 0x000fce00078e0209 */
[----:B------:R-:W1:Y:S01]  /*01f0*/  LDC.64 R6, c[0x0][0x388] ;  /* 0x0000e200ff067b82 */ /* 0x000e620000000a00 */
[----:B0-----:R-:W-:-:S07]  /*0200*/  IMAD.WIDE.U32 R2, R9, 0x4, R2 ;  /* 0x0000000409027825 */ /* 0x001fce00078e0002 */
.L_x_37:
[----:B-1----:R-:W-:-:S06]  /*0210*/  IMAD.WIDE.U32 R4, R11, 0x4, R6 ;  /* 0x000000040b047825 */ /* 0x002fcc00078e0006 */
[----:B------:R-:W2:Y:S01]  /*0220*/  LDG.E R5, desc[UR4][R4.64] ;  /* 0x0000000404057981 */ /* 0x000ea2000c1e1900 */
[----:B------:R-:W-:Y:S01]  /*0230*/  IADD3 R9, PT, PT, R8, R9, RZ ;  /* 0x0000000908097210 */ /* 0x000fe20007ffe0ff */
[----:B------:R-:W-:Y:S03]  /*0240*/  BSSY.RECONVERGENT B0, `(.L_x_35) ;  /* 0x0000005000007945 */ /* 0x000fe60003800200 */
[----:B------:R-:W-:Y:S02]  /*0250*/  ISETP.GE.U32.AND P1, PT, R9, 0x5, PT ;  /* 0x000000050900780c */ /* 0x000fe40003f26070 */
[----:B--2---:R-:W-:-:S13]  /*0260*/  ISETP.NE.AND P0, PT, R5, RZ, PT ;  /* 0x000000ff0500720c */ /* 0x004fda0003f05270 */
[----:B------:R-:W-:Y:S05]  /*0270*/  @!P0 BRA `(.L_x_36) ;  /* 0x0000000000048947 */ /* 0x000fea0003800000 */
[----:B------:R0:W-:Y:S02]  /*0280*/  REDG.E.ADD.STRONG.GPU desc[UR4][R2.64], R5 ;  /* 0x000000050200798e */ /* 0x0001e4000c12e104 */
.L_x_36:
[----:B------:R-:W-:Y:S05]  /*0290*/  BSYNC.RECONVERGENT B0 ;  /* 0x0000000000007941 */ /* 0x000fea0003800200 */
.L_x_35:
[C---:B------:R-:W-:Y:S01]  /*02a0*/  IADD3 R11, PT, PT, R8.reuse, R11, RZ ;  /* 0x0000000b080b7210 */ /* 0x040fe20007ffe0ff */
[----:B0-----:R-:W-:Y:S01]  /*02b0*/  IMAD.WIDE.U32 R2, R8, 0x4, R2 ;  /* 0x0000000408027825 */ /* 0x001fe200078e0002 */
[----:B------:R-:W-:Y:S06]  /*02c0*/  @!P1 BRA `(.L_x_37) ;  /* 0xfffffffc00d09947 */ /* 0x000fec000383ffff */
[----:B------:R-:W-:Y:S05]  /*02d0*/  EXIT ;  /* 0x000000000000794d */ /* 0x000fea0003800000 */
.L_x_38:
        /* <DEDUP_REMOVED lines=10> */
.L_x_44:


//--------------------- .text._Z7histGPUPjS_      --------------------------
	.section	.text._Z7histGPUPjS_,"ax",@progbits
	.align	128
        .global         _Z7histGPUPjS_
        .type           _Z7histGPUPjS_,@function
        .size           _Z7histGPUPjS_,(.L_x_45 - _Z7histGPUPjS_)
        .other          _Z7histGPUPjS_,@"STO_CUDA_ENTRY STV_DEFAULT"
_Z7histGPUPjS_:
.text._Z7histGPUPjS_:
        /* <DEDUP_REMOVED lines=8> */
[----:B------:R-:W1:Y:S01]  /*0080*/  LDCU.64 UR4, c[0x0][0x358] ;  /* 0x00006b00ff0477ac */ /* 0x000e620008000a00 */
[----:B0-----:R-:W-:-:S06]  /*0090*/  IMAD.WIDE.U32 R2, R5, 0x4, R2 ;  /* 0x0000000405027825 */ /* 0x001fcc00078e0002 */
[----:B-1----:R-:W2:Y:S02]  /*00a0*/  LDG.E R2, desc[UR4][R2.64] ;  /* 0x0000000402027981 */ /* 0x002ea4000c1e1900 */
[----:B--2---:R-:W-:-:S04]  /*00b0*/  IADD3 R0, PT, PT, R2, -0x1, RZ ;  /* 0xffffffff02007810 */ /* 0x004fc80007ffe0ff */
[----:B------:R-:W-:-:S13]  /*00c0*/  ISETP.GT.U32.AND P0, PT, R0, 0x63, PT ;  /* 0x000000630000780c */ /* 0x000fda0003f04070 */
[----:B------:R-:W-:Y:S05]  /*00d0*/  @P0 EXIT ;  /* 0x000000000000094d */ /* 0x000fea0003800000 */
[----:B------:R-:W0:Y:S01]  /*00e0*/  LDC.64 R2, c[0x0][0x388] ;  /* 0x0000e200ff027b82 */ /* 0x000e220000000a00 */
[----:B------:R-:W-:Y:S01]  /*00f0*/  LOP3.LUT R0, R0, 0xff, RZ, 0xc0, !PT ;  /* 0x000000ff00007812 */ /* 0x000fe200078ec0ff */
[----:B------:R-:W-:-:S04]  /*0100*/  HFMA2 R7, -RZ, RZ, 0, 5.9604644775390625e-08 ;  /* 0x00000001ff077431 */ /* 0x000fc800000001ff */
[----:B------:R-:W-:-:S05]  /*0110*/  IMAD R0, R0, 0xcd, RZ ;  /* 0x000000cd00007824 */ /* 0x000fca00078e02ff */
[----:B------:R-:W-:-:S05]  /*0120*/  SHF.R.U32.HI R5, RZ, 0xc, R0 ;  /* 0x0000000cff057819 */ /* 0x000fca0000011600 */
[----:B0-----:R-:W-:-:S05]  /*0130*/  IMAD.WIDE.U32 R2, R5, 0x4, R2 ;  /* 0x0000000405027825 */ /* 0x001fca00078e0002 */
[----:B------:R-:W-:Y:S01]  /*0140*/  REDG.E.ADD.STRONG.GPU desc[UR4][R2.64], R7 ;  /* 0x000000070200798e */ /* 0x000fe2000c12e104 */
[----:B------:R-:W-:Y:S05]  /*0150*/  EXIT ;  /* 0x000000000000794d */ /* 0x000fea0003800000 */
.L_x_39:
        /* <DEDUP_REMOVED lines=10> */
.L_x_45:


//--------------------- .nv.shared.reserved.0     --------------------------
	.section	.nv.shared.reserved.0,"aw",@nobits
	.weak		__nv_reservedSMEM_offset_0_alias
	.size		__nv_reservedSMEM_offset_0_alias, 0, 64
	.other		__nv_reservedSMEM_offset_0_alias,@"STO_CUDA_RESERVED_SHARED STV_DEFAULT"
__nv_reservedSMEM_offset_0_alias:
	.zero		0
	.zero		64


//--------------------- .nv.shared._Z23histPvtSharedStridedGPUPjS_ --------------------------
	.section	.nv.shared._Z23histPvtSharedStridedGPUPjS_,"aw",@nobits
	.sectionflags	@""
	.align	4
.nv.shared._Z23histPvtSharedStridedGPUPjS_:
	.zero		1044


//--------------------- .nv.shared._Z35histPvtSharedContiguousPartitionGPUPjS_ --------------------------
	.section	.nv.shared._Z35histPvtSharedContiguousPartitionGPUPjS_,"aw",@nobits
	.sectionflags	@""
	.align	4
.nv.shared._Z35histPvtSharedContiguousPartitionGPUPjS_:
	.zero		1044


//--------------------- .nv.shared._Z16histPvtSharedGPUPjS_ --------------------------
	.section	.nv.shared._Z16histPvtSharedGPUPjS_,"aw",@nobits
	.sectionflags	@""
	.align	4
.nv.shared._Z16histPvtSharedGPUPjS_:
	.zero		1044


//--------------------- .nv.constant0._Z6verifyPjS_S_S_S_S_S_ --------------------------
	.section	.nv.constant0._Z6verifyPjS_S_S_S_S_S_,"a",@progbits
	.sectionflags	@""
	.align	4
.nv.constant0._Z6verifyPjS_S_S_S_S_S_:
	.zero		952


//--------------------- .nv.constant0._Z23histPvtSharedStridedGPUPjS_ --------------------------
	.section	.nv.constant0._Z23histPvtSharedStridedGPUPjS_,"a",@progbits
	.sectionflags	@""
	.align	4
.nv.constant0._Z23histPvtSharedStridedGPUPjS_:
	.zero		912


//--------------------- .nv.constant0._Z35histPvtSharedContiguousPartitionGPUPjS_ --------------------------
	.section	.nv.constant0._Z35histPvtSharedContiguousPartitionGPUPjS_,"a",@progbits
	.sectionflags	@""
	.align	4
.nv.constant0._Z35histPvtSharedContiguousPartitionGPUPjS_:
	.zero		912


//--------------------- .nv.constant0._Z16histPvtSharedGPUPjS_ --------------------------
	.section	.nv.constant0._Z16histPvtSharedGPUPjS_,"a",@progbits
	.sectionflags	@""
	.align	4
.nv.constant0._Z16histPvtSharedGPUPjS_:
	.zero		912


//--------------------- .nv.constant0._Z10histPvtGPUPjS_ --------------------------
	.section	.nv.constant0._Z10histPvtGPUPjS_,"a",@progbits
	.sectionflags	@""
	.align	4
.nv.constant0._Z10histPvtGPUPjS_:
	.zero		912


//--------------------- .nv.constant0._Z7histGPUPjS_ --------------------------
	.section	.nv.constant0._Z7histGPUPjS_,"a",@progbits
	.sectionflags	@""
	.align	4
.nv.constant0._Z7histGPUPjS_:
	.zero		912


//--------------------- SYMBOLS --------------------------

	.type		.nv.reservedSmem.offset0,@object
	.size		.nv.reservedSmem.offset0,0x4
	.type		.nv.reservedSmem.cap,@object
	.size		.nv.reservedSmem.cap,0x4
